//
// Generated by NVIDIA NVVM Compiler
//
// Compiler Build ID: CL-36424714
// Cuda compilation tools, release 13.0, V13.0.88
// Based on NVVM 20.0.0
//

.version 9.0
.target sm_100
.address_size 64

	// .globl	_Z18ntt_forward_kernelPmPKmS1_mmii
.extern .shared .align 16 .b8 sdata[];

.visible .entry _Z18ntt_forward_kernelPmPKmS1_mmii(
	.param .u64 .ptr .align 1 _Z18ntt_forward_kernelPmPKmS1_mmii_param_0,
	.param .u64 .ptr .align 1 _Z18ntt_forward_kernelPmPKmS1_mmii_param_1,
	.param .u64 .ptr .align 1 _Z18ntt_forward_kernelPmPKmS1_mmii_param_2,
	.param .u64 _Z18ntt_forward_kernelPmPKmS1_mmii_param_3,
	.param .u64 _Z18ntt_forward_kernelPmPKmS1_mmii_param_4,
	.param .u32 _Z18ntt_forward_kernelPmPKmS1_mmii_param_5,
	.param .u32 _Z18ntt_forward_kernelPmPKmS1_mmii_param_6
)
{
	.reg .pred 	%p<5>;
	.reg .b32 	%r<8>;
	.reg .b64 	%rd<46>;

	ld.param.u64 	%rd2, [_Z18ntt_forward_kernelPmPKmS1_mmii_param_0];
	ld.param.u64 	%rd3, [_Z18ntt_forward_kernelPmPKmS1_mmii_param_1];
	ld.param.u64 	%rd4, [_Z18ntt_forward_kernelPmPKmS1_mmii_param_2];
	ld.param.u64 	%rd5, [_Z18ntt_forward_kernelPmPKmS1_mmii_param_3];
	ld.param.u64 	%rd6, [_Z18ntt_forward_kernelPmPKmS1_mmii_param_4];
	ld.param.u32 	%r2, [_Z18ntt_forward_kernelPmPKmS1_mmii_param_5];
	ld.param.u32 	%r1, [_Z18ntt_forward_kernelPmPKmS1_mmii_param_6];
	mov.b64 	%rd7, 1;
	shl.b64 	%rd8, %rd7, %r2;
	mov.u32 	%r3, %ctaid.x;
	mov.u32 	%r4, %ntid.x;
	mov.u32 	%r5, %tid.x;
	mad.lo.s32 	%r6, %r3, %r4, %r5;
	cvt.u64.u32 	%rd1, %r6;
	shr.u64 	%rd9, %rd8, 1;
	setp.le.u64 	%p1, %rd9, %rd1;
	@%p1 bra 	$L__BB0_2;
	cvta.to.global.u64 	%rd10, %rd3;
	cvta.to.global.u64 	%rd11, %rd4;
	cvta.to.global.u64 	%rd12, %rd2;
	mov.b64 	%rd13, 1;
	shl.b64 	%rd14, %rd13, %r1;
	shr.u64 	%rd15, %rd14, 1;
	add.s32 	%r7, %r1, -1;
	shr.u64 	%rd16, %rd1, %r7;
	add.s64 	%rd17, %rd15, -1;
	and.b64  	%rd18, %rd17, %rd1;
	shl.b64 	%rd19, %rd16, %r1;
	add.s64 	%rd20, %rd18, %rd19;
	shl.b64 	%rd21, %rd13, %r7;
	add.s64 	%rd22, %rd18, %rd21;
	shl.b64 	%rd23, %rd22, 3;
	add.s64 	%rd24, %rd10, %rd23;
	ld.global.nc.u64 	%rd25, [%rd24];
	add.s64 	%rd26, %rd11, %rd23;
	ld.global.nc.u64 	%rd27, [%rd26];
	shl.b64 	%rd28, %rd20, 3;
	add.s64 	%rd29, %rd12, %rd28;
	ld.global.u64 	%rd30, [%rd29];
	shl.b64 	%rd31, %rd15, 3;
	add.s64 	%rd32, %rd29, %rd31;
	ld.global.u64 	%rd33, [%rd32];
	mul.hi.u64 	%rd34, %rd33, %rd27;
	mul.lo.s64 	%rd35, %rd33, %rd25;
	mul.lo.s64 	%rd36, %rd34, %rd5;
	sub.s64 	%rd37, %rd35, %rd36;
	setp.lt.u64 	%p2, %rd37, %rd5;
	selp.b64 	%rd38, 0, %rd5, %p2;
	sub.s64 	%rd39, %rd37, %rd38;
	add.s64 	%rd40, %rd39, %rd30;
	setp.lt.u64 	%p3, %rd40, %rd6;
	selp.b64 	%rd41, 0, %rd6, %p3;
	sub.s64 	%rd42, %rd40, %rd41;
	st.global.u64 	[%rd29], %rd42;
	setp.lt.u64 	%p4, %rd30, %rd39;
	selp.b64 	%rd43, %rd6, 0, %p4;
	sub.s64 	%rd44, %rd30, %rd39;
	add.s64 	%rd45, %rd44, %rd43;
	st.global.u64 	[%rd32], %rd45;
$L__BB0_2:
	ret;

}
	// .globl	_Z18ntt_inverse_kernelPmPKmS1_mmmmii
.visible .entry _Z18ntt_inverse_kernelPmPKmS1_mmmmii(
	.param .u64 .ptr .align 1 _Z18ntt_inverse_kernelPmPKmS1_mmmmii_param_0,
	.param .u64 .ptr .align 1 _Z18ntt_inverse_kernelPmPKmS1_mmmmii_param_1,
	.param .u64 .ptr .align 1 _Z18ntt_inverse_kernelPmPKmS1_mmmmii_param_2,
	.param .u64 _Z18ntt_inverse_kernelPmPKmS1_mmmmii_param_3,
	.param .u64 _Z18ntt_inverse_kernelPmPKmS1_mmmmii_param_4,
	.param .u64 _Z18ntt_inverse_kernelPmPKmS1_mmmmii_param_5,
	.param .u64 _Z18ntt_inverse_kernelPmPKmS1_mmmmii_param_6,
	.param .u32 _Z18ntt_inverse_kernelPmPKmS1_mmmmii_param_7,
	.param .u32 _Z18ntt_inverse_kernelPmPKmS1_mmmmii_param_8
)
{
	.reg .pred 	%p<5>;
	.reg .b32 	%r<9>;
	.reg .b64 	%rd<46>;

	ld.param.u64 	%rd2, [_Z18ntt_inverse_kernelPmPKmS1_mmmmii_param_0];
	ld.param.u64 	%rd3, [_Z18ntt_inverse_kernelPmPKmS1_mmmmii_param_1];
	ld.param.u64 	%rd4, [_Z18ntt_inverse_kernelPmPKmS1_mmmmii_param_2];
	ld.param.u64 	%rd5, [_Z18ntt_inverse_kernelPmPKmS1_mmmmii_param_3];
	ld.param.u64 	%rd6, [_Z18ntt_inverse_kernelPmPKmS1_mmmmii_param_4];
	ld.param.u32 	%r1, [_Z18ntt_inverse_kernelPmPKmS1_mmmmii_param_7];
	ld.param.u32 	%r2, [_Z18ntt_inverse_kernelPmPKmS1_mmmmii_param_8];
	mov.b64 	%rd7, 1;
	shl.b64 	%rd8, %rd7, %r1;
	mov.u32 	%r3, %ctaid.x;
	mov.u32 	%r4, %ntid.x;
	mov.u32 	%r5, %tid.x;
	mad.lo.s32 	%r6, %r3, %r4, %r5;
	cvt.u64.u32 	%rd1, %r6;
	shr.u64 	%rd9, %rd8, 1;
	setp.le.u64 	%p1, %rd9, %rd1;
	@%p1 bra 	$L__BB1_2;
	cvta.to.global.u64 	%rd10, %rd3;
	cvta.to.global.u64 	%rd11, %rd4;
	cvta.to.global.u64 	%rd12, %rd2;
	sub.s32 	%r7, %r1, %r2;
	mov.b64 	%rd13, 1;
	shl.b64 	%rd14, %rd13, %r7;
	shr.u64 	%rd15, %rd14, 1;
	add.s32 	%r8, %r7, -1;
	shr.u64 	%rd16, %rd1, %r8;
	add.s64 	%rd17, %rd15, -1;
	and.b64  	%rd18, %rd17, %rd1;
	shl.b64 	%rd19, %rd16, %r7;
	add.s64 	%rd20, %rd18, %rd19;
	shl.b64 	%rd21, %rd13, %r2;
	add.s64 	%rd22, %rd18, %rd21;
	shl.b64 	%rd23, %rd22, 3;
	add.s64 	%rd24, %rd10, %rd23;
	ld.global.nc.u64 	%rd25, [%rd24];
	add.s64 	%rd26, %rd11, %rd23;
	ld.global.nc.u64 	%rd27, [%rd26];
	shl.b64 	%rd28, %rd20, 3;
	add.s64 	%rd29, %rd12, %rd28;
	ld.global.u64 	%rd30, [%rd29];
	shl.b64 	%rd31, %rd15, 3;
	add.s64 	%rd32, %rd29, %rd31;
	ld.global.u64 	%rd33, [%rd32];
	add.s64 	%rd34, %rd33, %rd30;
	setp.lt.u64 	%p2, %rd34, %rd6;
	selp.b64 	%rd35, 0, %rd6, %p2;
	sub.s64 	%rd36, %rd34, %rd35;
	setp.lt.u64 	%p3, %rd30, %rd33;
	selp.b64 	%rd37, %rd6, 0, %p3;
	sub.s64 	%rd38, %rd30, %rd33;
	add.s64 	%rd39, %rd38, %rd37;
	mul.hi.u64 	%rd40, %rd39, %rd27;
	mul.lo.s64 	%rd41, %rd39, %rd25;
	mul.lo.s64 	%rd42, %rd40, %rd5;
	sub.s64 	%rd43, %rd41, %rd42;
	setp.lt.u64 	%p4, %rd43, %rd5;
	selp.b64 	%rd44, 0, %rd5, %p4;
	sub.s64 	%rd45, %rd43, %rd44;
	st.global.u64 	[%rd29], %rd36;
	st.global.u64 	[%rd32], %rd45;
$L__BB1_2:
	ret;

}
	// .globl	_Z16ntt_scale_kernelPmmmmm
.visible .entry _Z16ntt_scale_kernelPmmmmm(
	.param .u64 .ptr .align 1 _Z16ntt_scale_kernelPmmmmm_param_0,
	.param .u64 _Z16ntt_scale_kernelPmmmmm_param_1,
	.param .u64 _Z16ntt_scale_kernelPmmmmm_param_2,
	.param .u64 _Z16ntt_scale_kernelPmmmmm_param_3,
	.param .u64 _Z16ntt_scale_kernelPmmmmm_param_4
)
{
	.reg .pred 	%p<5>;
	.reg .b32 	%r<5>;
	.reg .b64 	%rd<21>;

	ld.param.u64 	%rd2, [_Z16ntt_scale_kernelPmmmmm_param_0];
	ld.param.u64 	%rd3, [_Z16ntt_scale_kernelPmmmmm_param_1];
	ld.param.u64 	%rd4, [_Z16ntt_scale_kernelPmmmmm_param_2];
	ld.param.u64 	%rd5, [_Z16ntt_scale_kernelPmmmmm_param_3];
	ld.param.u64 	%rd6, [_Z16ntt_scale_kernelPmmmmm_param_4];
	mov.u32 	%r1, %ctaid.x;
	mov.u32 	%r2, %ntid.x;
	mov.u32 	%r3, %tid.x;
	mad.lo.s32 	%r4, %r1, %r2, %r3;
	cvt.u64.u32 	%rd1, %r4;
	setp.le.u64 	%p1, %rd6, %rd1;
	@%p1 bra 	$L__BB2_2;
	cvta.to.global.u64 	%rd7, %rd2;
	shl.b64 	%rd8, %rd1, 3;
	add.s64 	%rd9, %rd7, %rd8;
	ld.global.u64 	%rd10, [%rd9];
	setp.lt.u64 	%p2, %rd10, %rd5;
	selp.b64 	%rd11, 0, %rd5, %p2;
	sub.s64 	%rd12, %rd10, %rd11;
	setp.lt.u64 	%p3, %rd12, %rd5;
	selp.b64 	%rd13, 0, %rd5, %p3;
	sub.s64 	%rd14, %rd12, %rd13;
	mul.hi.u64 	%rd15, %rd14, %rd4;
	mul.lo.s64 	%rd16, %rd14, %rd3;
	mul.lo.s64 	%rd17, %rd15, %rd5;
	sub.s64 	%rd18, %rd16, %rd17;
	setp.lt.u64 	%p4, %rd18, %rd5;
	selp.b64 	%rd19, 0, %rd5, %p4;
	sub.s64 	%rd20, %rd18, %rd19;
	st.global.u64 	[%rd9], %rd20;
$L__BB2_2:
	ret;

}
	// .globl	_Z24poly_multiply_ntt_kernelPmPKmS1_mmm
.visible .entry _Z24poly_multiply_ntt_kernelPmPKmS1_mmm(
	.param .u64 .ptr .align 1 _Z24poly_multiply_ntt_kernelPmPKmS1_mmm_param_0,
	.param .u64 .ptr .align 1 _Z24poly_multiply_ntt_kernelPmPKmS1_mmm_param_1,
	.param .u64 .ptr .align 1 _Z24poly_multiply_ntt_kernelPmPKmS1_mmm_param_2,
	.param .u64 _Z24poly_multiply_ntt_kernelPmPKmS1_mmm_param_3,
	.param .u64 _Z24poly_multiply_ntt_kernelPmPKmS1_mmm_param_4,
	.param .u64 _Z24poly_multiply_ntt_kernelPmPKmS1_mmm_param_5
)
{
	.reg .pred 	%p<3>;
	.reg .b32 	%r<5>;
	.reg .b64 	%rd<26>;

	ld.param.u64 	%rd2, [_Z24poly_multiply_ntt_kernelPmPKmS1_mmm_param_0];
	ld.param.u64 	%rd3, [_Z24poly_multiply_ntt_kernelPmPKmS1_mmm_param_1];
	ld.param.u64 	%rd4, [_Z24poly_multiply_ntt_kernelPmPKmS1_mmm_param_2];
	ld.param.u64 	%rd5, [_Z24poly_multiply_ntt_kernelPmPKmS1_mmm_param_3];
	ld.param.u64 	%rd6, [_Z24poly_multiply_ntt_kernelPmPKmS1_mmm_param_4];
	ld.param.u64 	%rd7, [_Z24poly_multiply_ntt_kernelPmPKmS1_mmm_param_5];
	mov.u32 	%r1, %ctaid.x;
	mov.u32 	%r2, %ntid.x;
	mov.u32 	%r3, %tid.x;
	mad.lo.s32 	%r4, %r1, %r2, %r3;
	cvt.u64.u32 	%rd1, %r4;
	setp.le.u64 	%p1, %rd7, %rd1;
	@%p1 bra 	$L__BB3_2;
	cvta.to.global.u64 	%rd14, %rd3;
	cvta.to.global.u64 	%rd15, %rd4;
	cvta.to.global.u64 	%rd16, %rd2;
	shl.b64 	%rd17, %rd1, 3;
	add.s64 	%rd18, %rd14, %rd17;
	ld.global.nc.u64 	%rd9, [%rd18];
	add.s64 	%rd19, %rd15, %rd17;
	ld.global.nc.u64 	%rd10, [%rd19];
	// begin inline asm
	mul.lo.u64 %rd8, %rd9, %rd10;
	// end inline asm
	// begin inline asm
	mul.hi.u64 %rd11, %rd9, %rd10;
	// end inline asm
	mul.hi.u64 	%rd20, %rd11, %rd6;
	mul.lo.s64 	%rd21, %rd20, %rd5;
	sub.s64 	%rd22, %rd8, %rd21;
	setp.lt.u64 	%p2, %rd22, %rd5;
	selp.b64 	%rd23, 0, %rd5, %p2;
	sub.s64 	%rd24, %rd22, %rd23;
	add.s64 	%rd25, %rd16, %rd17;
	st.global.u64 	[%rd25], %rd24;
$L__BB3_2:
	ret;

}
	// .globl	_Z15poly_add_kernelPmPKmS1_mm
.visible .entry _Z15poly_add_kernelPmPKmS1_mm(
	.param .u64 .ptr .align 1 _Z15poly_add_kernelPmPKmS1_mm_param_0,
	.param .u64 .ptr .align 1 _Z15poly_add_kernelPmPKmS1_mm_param_1,
	.param .u64 .ptr .align 1 _Z15poly_add_kernelPmPKmS1_mm_param_2,
	.param .u64 _Z15poly_add_kernelPmPKmS1_mm_param_3,
	.param .u64 _Z15poly_add_kernelPmPKmS1_mm_param_4
)
{
	.reg .pred 	%p<3>;
	.reg .b32 	%r<5>;
	.reg .b64 	%rd<19>;

	ld.param.u64 	%rd2, [_Z15poly_add_kernelPmPKmS1_mm_param_0];
	ld.param.u64 	%rd3, [_Z15poly_add_kernelPmPKmS1_mm_param_1];
	ld.param.u64 	%rd4, [_Z15poly_add_kernelPmPKmS1_mm_param_2];
	ld.param.u64 	%rd5, [_Z15poly_add_kernelPmPKmS1_mm_param_3];
	ld.param.u64 	%rd6, [_Z15poly_add_kernelPmPKmS1_mm_param_4];
	mov.u32 	%r1, %ctaid.x;
	mov.u32 	%r2, %ntid.x;
	mov.u32 	%r3, %tid.x;
	mad.lo.s32 	%r4, %r1, %r2, %r3;
	cvt.u64.u32 	%rd1, %r4;
	setp.le.u64 	%p1, %rd6, %rd1;
	@%p1 bra 	$L__BB4_2;
	cvta.to.global.u64 	%rd7, %rd3;
	cvta.to.global.u64 	%rd8, %rd4;
	cvta.to.global.u64 	%rd9, %rd2;
	shl.b64 	%rd10, %rd1, 3;
	add.s64 	%rd11, %rd7, %rd10;
	ld.global.nc.u64 	%rd12, [%rd11];
	add.s64 	%rd13, %rd8, %rd10;
	ld.global.nc.u64 	%rd14, [%rd13];
	add.s64 	%rd15, %rd14, %rd12;
	setp.lt.u64 	%p2, %rd15, %rd5;
	selp.b64 	%rd16, 0, %rd5, %p2;
	sub.s64 	%rd17, %rd15, %rd16;
	add.s64 	%rd18, %rd9, %rd10;
	st.global.u64 	[%rd18], %rd17;
$L__BB4_2:
	ret;

}
	// .globl	_Z24pir_inner_product_kernelPmPKmS1_mmmm
.visible .entry _Z24pir_inner_product_kernelPmPKmS1_mmmm(
	.param .u64 .ptr .align 1 _Z24pir_inner_product_kernelPmPKmS1_mmmm_param_0,
	.param .u64 .ptr .align 1 _Z24pir_inner_product_kernelPmPKmS1_mmmm_param_1,
	.param .u64 .ptr .align 1 _Z24pir_inner_product_kernelPmPKmS1_mmmm_param_2,
	.param .u64 _Z24pir_inner_product_kernelPmPKmS1_mmmm_param_3,
	.param .u64 _Z24pir_inner_product_kernelPmPKmS1_mmmm_param_4,
	.param .u64 _Z24pir_inner_product_kernelPmPKmS1_mmmm_param_5,
	.param .u64 _Z24pir_inner_product_kernelPmPKmS1_mmmm_param_6
)
{
	.reg .pred 	%p<12>;
	.reg .b32 	%r<19>;
	.reg .b64 	%rd<57>;

	ld.param.u64 	%rd18, [_Z24pir_inner_product_kernelPmPKmS1_mmmm_param_1];
	ld.param.u64 	%rd19, [_Z24pir_inner_product_kernelPmPKmS1_mmmm_param_2];
	ld.param.u64 	%rd20, [_Z24pir_inner_product_kernelPmPKmS1_mmmm_param_3];
	ld.param.u64 	%rd21, [_Z24pir_inner_product_kernelPmPKmS1_mmmm_param_4];
	ld.param.u64 	%rd22, [_Z24pir_inner_product_kernelPmPKmS1_mmmm_param_5];
	ld.param.u64 	%rd23, [_Z24pir_inner_product_kernelPmPKmS1_mmmm_param_6];
	mov.u32 	%r5, %tid.x;
	cvt.u64.u32 	%rd1, %r5;
	mov.u32 	%r6, %ctaid.x;
	cvt.u64.u32 	%rd2, %r6;
	setp.le.u64 	%p1, %rd22, %rd2;
	@%p1 bra 	$L__BB5_14;
	setp.le.u64 	%p2, %rd23, %rd1;
	mov.b64 	%rd55, 0;
	@%p2 bra 	$L__BB5_4;
	shl.b64 	%rd3, %rd20, 1;
	mov.u32 	%r7, %ntid.x;
	cvt.u64.u32 	%rd4, %r7;
	cvta.to.global.u64 	%rd5, %rd18;
	cvta.to.global.u64 	%rd6, %rd19;
	mov.b64 	%rd55, 0;
	mov.u64 	%rd53, %rd1;
$L__BB5_3:
	mad.lo.s64 	%rd32, %rd53, %rd22, %rd2;
	shl.b64 	%rd33, %rd32, 3;
	add.s64 	%rd34, %rd5, %rd33;
	ld.global.nc.u64 	%rd27, [%rd34];
	shl.b64 	%rd35, %rd53, 3;
	add.s64 	%rd36, %rd6, %rd35;
	ld.global.nc.u64 	%rd28, [%rd36];
	// begin inline asm
	mul.lo.u64 %rd26, %rd27, %rd28;
	// end inline asm
	// begin inline asm
	mul.hi.u64 %rd29, %rd27, %rd28;
	// end inline asm
	mul.hi.u64 	%rd37, %rd29, %rd21;
	mul.lo.s64 	%rd38, %rd37, %rd20;
	sub.s64 	%rd39, %rd26, %rd38;
	setp.lt.u64 	%p3, %rd39, %rd20;
	selp.b64 	%rd40, 0, %rd20, %p3;
	sub.s64 	%rd41, %rd39, %rd40;
	add.s64 	%rd42, %rd41, %rd55;
	setp.lt.u64 	%p4, %rd42, %rd3;
	selp.b64 	%rd43, 0, %rd20, %p4;
	sub.s64 	%rd55, %rd42, %rd43;
	add.s64 	%rd53, %rd53, %rd4;
	setp.lt.u64 	%p5, %rd53, %rd23;
	@%p5 bra 	$L__BB5_3;
$L__BB5_4:
	cvt.u32.u64 	%r8, %rd1;
	shl.b32 	%r9, %r8, 3;
	mov.u32 	%r10, sdata;
	add.s32 	%r1, %r10, %r9;
	st.shared.u64 	[%r1], %rd55;
	bar.sync 	0;
	mov.u32 	%r18, %ntid.x;
	setp.lt.u32 	%p6, %r18, 2;
	@%p6 bra 	$L__BB5_9;
$L__BB5_5:
	mov.u32 	%r3, %r18;
	shr.u32 	%r18, %r3, 1;
	setp.ge.u32 	%p7, %r8, %r18;
	@%p7 bra 	$L__BB5_8;
	shl.b32 	%r12, %r18, 3;
	add.s32 	%r13, %r1, %r12;
	ld.shared.u64 	%rd44, [%r13];
	ld.shared.u64 	%rd45, [%r1];
	add.s64 	%rd12, %rd45, %rd44;
	st.shared.u64 	[%r1], %rd12;
	setp.lt.u64 	%p8, %rd12, %rd20;
	@%p8 bra 	$L__BB5_8;
	sub.s64 	%rd46, %rd12, %rd20;
	st.shared.u64 	[%r1], %rd46;
$L__BB5_8:
	bar.sync 	0;
	setp.gt.u32 	%p9, %r3, 3;
	@%p9 bra 	$L__BB5_5;
$L__BB5_9:
	setp.ne.s32 	%p10, %r8, 0;
	@%p10 bra 	$L__BB5_14;
	ld.shared.u64 	%rd13, [sdata];
	or.b64  	%rd47, %rd13, %rd20;
	and.b64  	%rd48, %rd47, -4294967296;
	setp.ne.s64 	%p11, %rd48, 0;
	@%p11 bra 	$L__BB5_12;
	cvt.u32.u64 	%r15, %rd20;
	cvt.u32.u64 	%r16, %rd13;
	rem.u32 	%r17, %r16, %r15;
	cvt.u64.u32 	%rd56, %r17;
	bra.uni 	$L__BB5_13;
$L__BB5_12:
	rem.u64 	%rd56, %rd13, %rd20;
$L__BB5_13:
	ld.param.u64 	%rd52, [_Z24pir_inner_product_kernelPmPKmS1_mmmm_param_0];
	cvta.to.global.u64 	%rd49, %rd52;
	shl.b64 	%rd50, %rd2, 3;
	add.s64 	%rd51, %rd49, %rd50;
	st.global.u64 	[%rd51], %rd56;
$L__BB5_14:
	ret;

}


// ===== COMPILED SASS (sm_100) =====

	.target	sm_100

	.elftype	@"ET_EXEC"


//--------------------- .note.nv.tkinfo           --------------------------
	.section	.note.nv.tkinfo,"",@"SHT_NOTE"
	.sectionflags	@"SHF_NOTE_NV_TKINFO"
	.tkinfo
        /*0018*/ 	.word	0x00000002
        /*0030*/ 	.string	""
        /*0030*/ 	.string	"ptxas"
        /*0030*/ 	.string	"Cuda compilation tools, release 13.0, V13.0.88"
        /*0030*/ 	.string	"Build cuda_13.0.r13.0/compiler.36424714_0"
        /*0030*/ 	.string	"-arch sm_100 -m 64 "



//--------------------- .note.nv.cuinfo           --------------------------
	.section	.note.nv.cuinfo,"",@"SHT_NOTE"
	.sectionflags	@"SHF_NOTE_NV_CUINFO"
        /*0018*/ 	.short	0x0002
        /*001a*/ 	.short	0x0064
        /*001c*/ 	.short	0x0082
	.zero		2


//--------------------- .nv.info                  --------------------------
	.section	.nv.info,"",@"SHT_CUDA_INFO"
	.align	4


	//----- nvinfo : EIATTR_REGCOUNT
	.align		4
        /*0000*/ 	.byte	0x04, 0x2f
        /*0002*/ 	.short	(.L_1 - .L_0)
	.align		4
.L_0:
        /*0004*/ 	.word	index@(_Z18ntt_forward_kernelPmPKmS1_mmii)
        /*0008*/ 	.word	0x00000018


	//----- nvinfo : EIATTR_FRAME_SIZE
	.align		4
.L_1:
        /*000c*/ 	.byte	0x04, 0x11
        /*000e*/ 	.short	(.L_3 - .L_2)
	.align		4
.L_2:
        /*0010*/ 	.word	index@(_Z18ntt_forward_kernelPmPKmS1_mmii)
        /*0014*/ 	.word	0x00000000


	//----- nvinfo : EIATTR_REGCOUNT
	.align		4
.L_3:
        /*0018*/ 	.byte	0x04, 0x2f
        /*001a*/ 	.short	(.L_5 - .L_4)
	.align		4
.L_4:
        /*001c*/ 	.word	index@(_Z18ntt_inverse_kernelPmPKmS1_mmmmii)
        /*0020*/ 	.word	0x0000001e


	//----- nvinfo : EIATTR_FRAME_SIZE
	.align		4
.L_5:
        /*0024*/ 	.byte	0x04, 0x11
        /*0026*/ 	.short	(.L_7 - .L_6)
	.align		4
.L_6:
        /*0028*/ 	.word	index@(_Z18ntt_inverse_kernelPmPKmS1_mmmmii)
        /*002c*/ 	.word	0x00000000


	//----- nvinfo : EIATTR_REGCOUNT
	.align		4
.L_7:
        /*0030*/ 	.byte	0x04, 0x2f
        /*0032*/ 	.short	(.L_9 - .L_8)
	.align		4
.L_8:
        /*0034*/ 	.word	index@(_Z16ntt_scale_kernelPmmmmm)
        /*0038*/ 	.word	0x00000014


	//----- nvinfo : EIATTR_FRAME_SIZE
	.align		4
.L_9:
        /*003c*/ 	.byte	0x04, 0x11
        /*003e*/ 	.short	(.L_11 - .L_10)
	.align		4
.L_10:
        /*0040*/ 	.word	index@(_Z16ntt_scale_kernelPmmmmm)
        /*0044*/ 	.word	0x00000000


	//----- nvinfo : EIATTR_REGCOUNT
	.align		4
.L_11:
        /*0048*/ 	.byte	0x04, 0x2f
        /*004a*/ 	.short	(.L_13 - .L_12)
	.align		4
.L_12:
        /*004c*/ 	.word	index@(_Z24poly_multiply_ntt_kernelPmPKmS1_mmm)
        /*0050*/ 	.word	0x00000012


	//----- nvinfo : EIATTR_FRAME_SIZE
	.align		4
.L_13:
        /*0054*/ 	.byte	0x04, 0x11
        /*0056*/ 	.short	(.L_15 - .L_14)
	.align		4
.L_14:
        /*0058*/ 	.word	index@(_Z24poly_multiply_ntt_kernelPmPKmS1_mmm)
        /*005c*/ 	.word	0x00000000


	//----- nvinfo : EIATTR_REGCOUNT
	.align		4
.L_15:
        /*0060*/ 	.byte	0x04, 0x2f
        /*0062*/ 	.short	(.L_17 - .L_16)
	.align		4
.L_16:
        /*0064*/ 	.word	index@(_Z15poly_add_kernelPmPKmS1_mm)
        /*0068*/ 	.word	0x0000000e


	//----- nvinfo : EIATTR_FRAME_SIZE
	.align		4
.L_17:
        /*006c*/ 	.byte	0x04, 0x11
        /*006e*/ 	.short	(.L_19 - .L_18)
	.align		4
.L_18:
        /*0070*/ 	.word	index@(_Z15poly_add_kernelPmPKmS1_mm)
        /*0074*/ 	.word	0x00000000


	//----- nvinfo : EIATTR_REGCOUNT
	.align		4
.L_19:
        /*0078*/ 	.byte	0x04, 0x2f
        /*007a*/ 	.short	(.L_21 - .L_20)
	.align		4
.L_20:
        /*007c*/ 	.word	index@(_Z24pir_inner_product_kernelPmPKmS1_mmmm)
        /*0080*/ 	.word	0x0000001a


	//----- nvinfo : EIATTR_FRAME_SIZE
	.align		4
.L_21:
        /*0084*/ 	.byte	0x04, 0x11
        /*0086*/ 	.short	(.L_23 - .L_22)
	.align		4
.L_22:
        /*0088*/ 	.word	index@($__internal_0_$__cuda_sm20_rem_u64)
        /*008c*/ 	.word	0x00000000


	//----- nvinfo : EIATTR_FRAME_SIZE
	.align		4
.L_23:
        /*0090*/ 	.byte	0x04, 0x11
        /*0092*/ 	.short	(.L_25 - .L_24)
	.align		4
.L_24:
        /*0094*/ 	.word	index@(_Z24pir_inner_product_kernelPmPKmS1_mmmm)
        /*0098*/ 	.word	0x00000000


	//----- nvinfo : EIATTR_MIN_STACK_SIZE
	.align		4
.L_25:
        /*009c*/ 	.byte	0x04, 0x12
        /*009e*/ 	.short	(.L_27 - .L_26)
	.align		4
.L_26:
        /*00a0*/ 	.word	index@(_Z24pir_inner_product_kernelPmPKmS1_mmmm)
        /*00a4*/ 	.word	0x00000000


	//----- nvinfo : EIATTR_MIN_STACK_SIZE
	.align		4
.L_27:
        /*00a8*/ 	.byte	0x04, 0x12
        /*00aa*/ 	.short	(.L_29 - .L_28)
	.align		4
.L_28:
        /*00ac*/ 	.word	index@(_Z15poly_add_kernelPmPKmS1_mm)
        /*00b0*/ 	.word	0x00000000


	//----- nvinfo : EIATTR_MIN_STACK_SIZE
	.align		4
.L_29:
        /*00b4*/ 	.byte	0x04, 0x12
        /*00b6*/ 	.short	(.L_31 - .L_30)
	.align		4
.L_30:
        /*00b8*/ 	.word	index@(_Z24poly_multiply_ntt_kernelPmPKmS1_mmm)
        /*00bc*/ 	.word	0x00000000


	//----- nvinfo : EIATTR_MIN_STACK_SIZE
	.align		4
.L_31:
        /*00c0*/ 	.byte	0x04, 0x12
        /*00c2*/ 	.short	(.L_33 - .L_32)
	.align		4
.L_32:
        /*00c4*/ 	.word	index@(_Z16ntt_scale_kernelPmmmmm)
        /*00c8*/ 	.word	0x00000000


	//----- nvinfo : EIATTR_MIN_STACK_SIZE
	.align		4
.L_33:
        /*00cc*/ 	.byte	0x04, 0x12
        /*00ce*/ 	.short	(.L_35 - .L_34)
	.align		4
.L_34:
        /*00d0*/ 	.word	index@(_Z18ntt_inverse_kernelPmPKmS1_mmmmii)
        /*00d4*/ 	.word	0x00000000


	//----- nvinfo : EIATTR_MIN_STACK_SIZE
	.align		4
.L_35:
        /*00d8*/ 	.byte	0x04, 0x12
        /*00da*/ 	.short	(.L_37 - .L_36)
	.align		4
.L_36:
        /*00dc*/ 	.word	index@(_Z18ntt_forward_kernelPmPKmS1_mmii)
        /*00e0*/ 	.word	0x00000000
.L_37:


//--------------------- .nv.compat                --------------------------
	.section	.nv.compat,"",@"SHT_CUDA_COMPAT_INFO"
	.align	4
        /*0000*/ 	.byte	0x02, 0x09, 0x00, 0x00, 0x02, 0x02, 0x01, 0x00, 0x02, 0x05, 0x05, 0x00, 0x03, 0x07, 0x01, 0x01
        /*0010*/ 	.byte	0x02, 0x03, 0x00, 0x00, 0x02, 0x06, 0x01, 0x00, 0x04, 0x0b, 0x08, 0x00, 0x09, 0x00, 0x00, 0x00
        /*0020*/ 	.byte	0x00, 0x00, 0x00, 0x00


//--------------------- .nv.info._Z24pir_inner_product_kernelPmPKmS1_mmmm --------------------------
	.section	.nv.info._Z24pir_inner_product_kernelPmPKmS1_mmmm,"",@"SHT_CUDA_INFO"
	.sectionflags	@""
	.align	4


	//----- nvinfo : EIATTR_CUDA_API_VERSION
	.align		4
        /*0000*/ 	.byte	0x04, 0x37
        /*0002*/ 	.short	(.L_39 - .L_38)
.L_38:
        /*0004*/ 	.word	0x00000082


	//----- nvinfo : EIATTR_KPARAM_INFO
	.align		4
.L_39:
        /*0008*/ 	.byte	0x04, 0x17
        /*000a*/ 	.short	(.L_41 - .L_40)
.L_40:
        /*000c*/ 	.word	0x00000000
        /*0010*/ 	.short	0x0006
        /*0012*/ 	.short	0x0030
        /*0014*/ 	.byte	0x00, 0xf0, 0x21, 0x00


	//----- nvinfo : EIATTR_KPARAM_INFO
	.align		4
.L_41:
        /*0018*/ 	.byte	0x04, 0x17
        /*001a*/ 	.short	(.L_43 - .L_42)
.L_42:
        /*001c*/ 	.word	0x00000000
        /*0020*/ 	.short	0x0005
        /*0022*/ 	.short	0x0028
        /*0024*/ 	.byte	0x00, 0xf0, 0x21, 0x00


	//----- nvinfo : EIATTR_KPARAM_INFO
	.align		4
.L_43:
        /*0028*/ 	.byte	0x04, 0x17
        /*002a*/ 	.short	(.L_45 - .L_44)
.L_44:
        /*002c*/ 	.word	0x00000000
        /*0030*/ 	.short	0x0004
        /*0032*/ 	.short	0x0020
        /*0034*/ 	.byte	0x00, 0xf0, 0x21, 0x00


	//----- nvinfo : EIATTR_KPARAM_INFO
	.align		4
.L_45:
        /*0038*/ 	.byte	0x04, 0x17
        /*003a*/ 	.short	(.L_47 - .L_46)
.L_46:
        /*003c*/ 	.word	0x00000000
        /*0040*/ 	.short	0x0003
        /*0042*/ 	.short	0x0018
        /*0044*/ 	.byte	0x00, 0xf0, 0x21, 0x00


	//----- nvinfo : EIATTR_KPARAM_INFO
	.align		4
.L_47:
        /*0048*/ 	.byte	0x04, 0x17
        /*004a*/ 	.short	(.L_49 - .L_48)
.L_48:
        /*004c*/ 	.word	0x00000000
        /*0050*/ 	.short	0x0002
        /*0052*/ 	.short	0x0010
        /*0054*/ 	.byte	0x00, 0xf5, 0x21, 0x00


	//----- nvinfo : EIATTR_KPARAM_INFO
	.align		4
.L_49:
        /*0058*/ 	.byte	0x04, 0x17
        /*005a*/ 	.short	(.L_51 - .L_50)
.L_50:
        /*005c*/ 	.word	0x00000000
        /*0060*/ 	.short	0x0001
        /*0062*/ 	.short	0x0008
        /*0064*/ 	.byte	0x00, 0xf5, 0x21, 0x00


	//----- nvinfo : EIATTR_KPARAM_INFO
	.align		4
.L_51:
        /*0068*/ 	.byte	0x04, 0x17
        /*006a*/ 	.short	(.L_53 - .L_52)
.L_52:
        /*006c*/ 	.word	0x00000000
        /*0070*/ 	.short	0x0000
        /*0072*/ 	.short	0x0000
        /*0074*/ 	.byte	0x00, 0xf5, 0x21, 0x00


	//----- nvinfo : EIATTR_SPARSE_MMA_MASK
	.align		4
.L_53:
        /*0078*/ 	.byte	0x03, 0x50
        /*007a*/ 	.short	0x0000


	//----- nvinfo : EIATTR_MAXREG_COUNT
	.align		4
        /*007c*/ 	.byte	0x03, 0x1b
        /*007e*/ 	.short	0x00ff


	//----- nvinfo : EIATTR_NUM_BARRIERS
	.align		4
        /*0080*/ 	.byte	0x02, 0x4c
        /*0082*/ 	.byte	0x01
	.zero		1


	//----- nvinfo : EIATTR_MERCURY_ISA_VERSION
	.align		4
        /*0084*/ 	.byte	0x03, 0x5f
        /*0086*/ 	.short	0x0101


	//----- nvinfo : EIATTR_VRC_CTA_INIT_COUNT
	.align		4
        /*0088*/ 	.byte	0x02, 0x4a
	.zero		1
	.zero		1


	//----- nvinfo : EIATTR_EXIT_INSTR_OFFSETS
	.align		4
        /*008c*/ 	.byte	0x04, 0x1c
        /*008e*/ 	.short	(.L_55 - .L_54)


	//   ....[0]....
.L_54:
        /*0090*/ 	.word	0x00000050


	//   ....[1]....
        /*0094*/ 	.word	0x000006a0


	//   ....[2]....
        /*0098*/ 	.word	0x00000910


	//----- nvinfo : EIATTR_CRS_STACK_SIZE
	.align		4
.L_55:
        /*009c*/ 	.byte	0x04, 0x1e
        /*009e*/ 	.short	(.L_57 - .L_56)
.L_56:
        /*00a0*/ 	.word	0x00000000


	//----- nvinfo : EIATTR_CBANK_PARAM_SIZE
	.align		4
.L_57:
        /*00a4*/ 	.byte	0x03, 0x19
        /*00a6*/ 	.short	0x0038


	//----- nvinfo : EIATTR_PARAM_CBANK
	.align		4
        /*00a8*/ 	.byte	0x04, 0x0a
        /*00aa*/ 	.short	(.L_59 - .L_58)
	.align		4
.L_58:
        /*00ac*/ 	.word	index@(.nv.constant0._Z24pir_inner_product_kernelPmPKmS1_mmmm)
        /*00b0*/ 	.short	0x0380
        /*00b2*/ 	.short	0x0038


	//----- nvinfo : EIATTR_SW_WAR
	.align		4
.L_59:
        /*00b4*/ 	.byte	0x04, 0x36
        /*00b6*/ 	.short	(.L_61 - .L_60)
.L_60:
        /*00b8*/ 	.word	0x00000008
.L_61:


//--------------------- .nv.info._Z15poly_add_kernelPmPKmS1_mm --------------------------
	.section	.nv.info._Z15poly_add_kernelPmPKmS1_mm,"",@"SHT_CUDA_INFO"
	.sectionflags	@""
	.align	4


	//----- nvinfo : EIATTR_CUDA_API_VERSION
	.align		4
        /*0000*/ 	.byte	0x04, 0x37
        /*0002*/ 	.short	(.L_63 - .L_62)
.L_62:
        /*0004*/ 	.word	0x00000082


	//----- nvinfo : EIATTR_KPARAM_INFO
	.align		4
.L_63:
        /*0008*/ 	.byte	0x04, 0x17
        /*000a*/ 	.short	(.L_65 - .L_64)
.L_64:
        /*000c*/ 	.word	0x00000000
        /*0010*/ 	.short	0x0004
        /*0012*/ 	.short	0x0020
        /*0014*/ 	.byte	0x00, 0xf0, 0x21, 0x00


	//----- nvinfo : EIATTR_KPARAM_INFO
	.align		4
.L_65:
        /*0018*/ 	.byte	0x04, 0x17
        /*001a*/ 	.short	(.L_67 - .L_66)
.L_66:
        /*001c*/ 	.word	0x00000000
        /*0020*/ 	.short	0x0003
        /*0022*/ 	.short	0x0018
        /*0024*/ 	.byte	0x00, 0xf0, 0x21, 0x00


	//----- nvinfo : EIATTR_KPARAM_INFO
	.align		4
.L_67:
        /*0028*/ 	.byte	0x04, 0x17
        /*002a*/ 	.short	(.L_69 - .L_68)
.L_68:
        /*002c*/ 	.word	0x00000000
        /*0030*/ 	.short	0x0002
        /*0032*/ 	.short	0x0010
        /*0034*/ 	.byte	0x00, 0xf5, 0x21, 0x00


	//----- nvinfo : EIATTR_KPARAM_INFO
	.align		4
.L_69:
        /*0038*/ 	.byte	0x04, 0x17
        /*003a*/ 	.short	(.L_71 - .L_70)
.L_70:
        /*003c*/ 	.word	0x00000000
        /*0040*/ 	.short	0x0001
        /*0042*/ 	.short	0x0008
        /*0044*/ 	.byte	0x00, 0xf5, 0x21, 0x00


	//----- nvinfo : EIATTR_KPARAM_INFO
	.align		4
.L_71:
        /*0048*/ 	.byte	0x04, 0x17
        /*004a*/ 	.short	(.L_73 - .L_72)
.L_72:
        /*004c*/ 	.word	0x00000000
        /*0050*/ 	.short	0x0000
        /*0052*/ 	.short	0x0000
        /*0054*/ 	.byte	0x00, 0xf5, 0x21, 0x00


	//----- nvinfo : EIATTR_SPARSE_MMA_MASK
	.align		4
.L_73:
        /*0058*/ 	.byte	0x03, 0x50
        /*005a*/ 	.short	0x0000


	//----- nvinfo : EIATTR_MAXREG_COUNT
	.align		4
        /*005c*/ 	.byte	0x03, 0x1b
        /*005e*/ 	.short	0x00ff


	//----- nvinfo : EIATTR_MERCURY_ISA_VERSION
	.align		4
        /*0060*/ 	.byte	0x03, 0x5f
        /*0062*/ 	.short	0x0101


	//----- nvinfo : EIATTR_VRC_CTA_INIT_COUNT
	.align		4
        /*0064*/ 	.byte	0x02, 0x4a
	.zero		1
	.zero		1


	//----- nvinfo : EIATTR_EXIT_INSTR_OFFSETS
	.align		4
        /*0068*/ 	.byte	0x04, 0x1c
        /*006a*/ 	.short	(.L_75 - .L_74)


	//   ....[0]....
.L_74:
        /*006c*/ 	.word	0x00000080


	//   ....[1]....
        /*0070*/ 	.word	0x00000200


	//----- nvinfo : EIATTR_CBANK_PARAM_SIZE
	.align		4
.L_75:
        /*0074*/ 	.byte	0x03, 0x19
        /*0076*/ 	.short	0x0028


	//----- nvinfo : EIATTR_PARAM_CBANK
	.align		4
        /*0078*/ 	.byte	0x04, 0x0a
        /*007a*/ 	.short	(.L_77 - .L_76)
	.align		4
.L_76:
        /*007c*/ 	.word	index@(.nv.constant0._Z15poly_add_kernelPmPKmS1_mm)
        /*0080*/ 	.short	0x0380
        /*0082*/ 	.short	0x0028


	//----- nvinfo : EIATTR_SW_WAR
	.align		4
.L_77:
        /*0084*/ 	.byte	0x04, 0x36
        /*0086*/ 	.short	(.L_79 - .L_78)
.L_78:
        /*0088*/ 	.word	0x00000008
.L_79:


//--------------------- .nv.info._Z24poly_multiply_ntt_kernelPmPKmS1_mmm --------------------------
	.section	.nv.info._Z24poly_multiply_ntt_kernelPmPKmS1_mmm,"",@"SHT_CUDA_INFO"
	.sectionflags	@""
	.align	4


	//----- nvinfo : EIATTR_CUDA_API_VERSION
	.align		4
        /*0000*/ 	.byte	0x04, 0x37
        /*0002*/ 	.short	(.L_81 - .L_80)
.L_80:
        /*0004*/ 	.word	0x00000082


	//----- nvinfo : EIATTR_KPARAM_INFO
	.align		4
.L_81:
        /*0008*/ 	.byte	0x04, 0x17
        /*000a*/ 	.short	(.L_83 - .L_82)
.L_82:
        /*000c*/ 	.word	0x00000000
        /*0010*/ 	.short	0x0005
        /*0012*/ 	.short	0x0028
        /*0014*/ 	.byte	0x00, 0xf0, 0x21, 0x00


	//----- nvinfo : EIATTR_KPARAM_INFO
	.align		4
.L_83:
        /*0018*/ 	.byte	0x04, 0x17
        /*001a*/ 	.short	(.L_85 - .L_84)
.L_84:
        /*001c*/ 	.word	0x00000000
        /*0020*/ 	.short	0x0004
        /*0022*/ 	.short	0x0020
        /*0024*/ 	.byte	0x00, 0xf0, 0x21, 0x00


	//----- nvinfo : EIATTR_KPARAM_INFO
	.align		4
.L_85:
        /*0028*/ 	.byte	0x04, 0x17
        /*002a*/ 	.short	(.L_87 - .L_86)
.L_86:
        /*002c*/ 	.word	0x00000000
        /*0030*/ 	.short	0x0003
        /*0032*/ 	.short	0x0018
        /*0034*/ 	.byte	0x00, 0xf0, 0x21, 0x00


	//----- nvinfo : EIATTR_KPARAM_INFO
	.align		4
.L_87:
        /*0038*/ 	.byte	0x04, 0x17
        /*003a*/ 	.short	(.L_89 - .L_88)
.L_88:
        /*003c*/ 	.word	0x00000000
        /*0040*/ 	.short	0x0002
        /*0042*/ 	.short	0x0010
        /*0044*/ 	.byte	0x00, 0xf5, 0x21, 0x00


	//----- nvinfo : EIATTR_KPARAM_INFO
	.align		4
.L_89:
        /*0048*/ 	.byte	0x04, 0x17
        /*004a*/ 	.short	(.L_91 - .L_90)
.L_90:
        /*004c*/ 	.word	0x00000000
        /*0050*/ 	.short	0x0001
        /*0052*/ 	.short	0x0008
        /*0054*/ 	.byte	0x00, 0xf5, 0x21, 0x00


	//----- nvinfo : EIATTR_KPARAM_INFO
	.align		4
.L_91:
        /*0058*/ 	.byte	0x04, 0x17
        /*005a*/ 	.short	(.L_93 - .L_92)
.L_92:
        /*005c*/ 	.word	0x00000000
        /*0060*/ 	.short	0x0000
        /*0062*/ 	.short	0x0000
        /*0064*/ 	.byte	0x00, 0xf5, 0x21, 0x00


	//----- nvinfo : EIATTR_SPARSE_MMA_MASK
	.align		4
.L_93:
        /*0068*/ 	.byte	0x03, 0x50
        /*006a*/ 	.short	0x0000


	//----- nvinfo : EIATTR_MAXREG_COUNT
	.align		4
        /*006c*/ 	.byte	0x03, 0x1b
        /*006e*/ 	.short	0x00ff


	//----- nvinfo : EIATTR_MERCURY_ISA_VERSION
	.align		4
        /*0070*/ 	.byte	0x03, 0x5f
        /*0072*/ 	.short	0x0101


	//----- nvinfo : EIATTR_VRC_CTA_INIT_COUNT
	.align		4
        /*0074*/ 	.byte	0x02, 0x4a
	.zero		1
	.zero		1


	//----- nvinfo : EIATTR_EXIT_INSTR_OFFSETS
	.align		4
        /*0078*/ 	.byte	0x04, 0x1c
        /*007a*/ 	.short	(.L_95 - .L_94)


	//   ....[0]....
.L_94:
        /*007c*/ 	.word	0x00000080


	//   ....[1]....
        /*0080*/ 	.word	0x00000330


	//----- nvinfo : EIATTR_CBANK_PARAM_SIZE
	.align		4
.L_95:
        /*0084*/ 	.byte	0x03, 0x19
        /*0086*/ 	.short	0x0030


	//----- nvinfo : EIATTR_PARAM_CBANK
	.align		4
        /*0088*/ 	.byte	0x04, 0x0a
        /*008a*/ 	.short	(.L_97 - .L_96)
	.align		4
.L_96:
        /*008c*/ 	.word	index@(.nv.constant0._Z24poly_multiply_ntt_kernelPmPKmS1_mmm)
        /*0090*/ 	.short	0x0380
        /*0092*/ 	.short	0x0030


	//----- nvinfo : EIATTR_SW_WAR
	.align		4
.L_97:
        /*0094*/ 	.byte	0x04, 0x36
        /*0096*/ 	.short	(.L_99 - .L_98)
.L_98:
        /*0098*/ 	.word	0x00000008
.L_99:


//--------------------- .nv.info._Z16ntt_scale_kernelPmmmmm --------------------------
	.section	.nv.info._Z16ntt_scale_kernelPmmmmm,"",@"SHT_CUDA_INFO"
	.sectionflags	@""
	.align	4


	//----- nvinfo : EIATTR_CUDA_API_VERSION
	.align		4
        /*0000*/ 	.byte	0x04, 0x37
        /*0002*/ 	.short	(.L_101 - .L_100)
.L_100:
        /*0004*/ 	.word	0x00000082


	//----- nvinfo : EIATTR_KPARAM_INFO
	.align		4
.L_101:
        /*0008*/ 	.byte	0x04, 0x17
        /*000a*/ 	.short	(.L_103 - .L_102)
.L_102:
        /*000c*/ 	.word	0x00000000
        /*0010*/ 	.short	0x0004
        /*0012*/ 	.short	0x0020
        /*0014*/ 	.byte	0x00, 0xf0, 0x21, 0x00


	//----- nvinfo : EIATTR_KPARAM_INFO
	.align		4
.L_103:
        /*0018*/ 	.byte	0x04, 0x17
        /*001a*/ 	.short	(.L_105 - .L_104)
.L_104:
        /*001c*/ 	.word	0x00000000
        /*0020*/ 	.short	0x0003
        /*0022*/ 	.short	0x0018
        /*0024*/ 	.byte	0x00, 0xf0, 0x21, 0x00


	//----- nvinfo : EIATTR_KPARAM_INFO
	.align		4
.L_105:
        /*0028*/ 	.byte	0x04, 0x17
        /*002a*/ 	.short	(.L_107 - .L_106)
.L_106:
        /*002c*/ 	.word	0x00000000
        /*0030*/ 	.short	0x0002
        /*0032*/ 	.short	0x0010
        /*0034*/ 	.byte	0x00, 0xf0, 0x21, 0x00


	//----- nvinfo : EIATTR_KPARAM_INFO
	.align		4
.L_107:
        /*0038*/ 	.byte	0x04, 0x17
        /*003a*/ 	.short	(.L_109 - .L_108)
.L_108:
        /*003c*/ 	.word	0x00000000
        /*0040*/ 	.short	0x0001
        /*0042*/ 	.short	0x0008
        /*0044*/ 	.byte	0x00, 0xf0, 0x21, 0x00


	//----- nvinfo : EIATTR_KPARAM_INFO
	.align		4
.L_109:
        /*0048*/ 	.byte	0x04, 0x17
        /*004a*/ 	.short	(.L_111 - .L_110)
.L_110:
        /*004c*/ 	.word	0x00000000
        /*0050*/ 	.short	0x0000
        /*0052*/ 	.short	0x0000
        /*0054*/ 	.byte	0x00, 0xf5, 0x21, 0x00


	//----- nvinfo : EIATTR_SPARSE_MMA_MASK
	.align		4
.L_111:
        /*0058*/ 	.byte	0x03, 0x50
        /*005a*/ 	.short	0x0000


	//----- nvinfo : EIATTR_MAXREG_COUNT
	.align		4
        /*005c*/ 	.byte	0x03, 0x1b
        /*005e*/ 	.short	0x00ff


	//----- nvinfo : EIATTR_MERCURY_ISA_VERSION
	.align		4
        /*0060*/ 	.byte	0x03, 0x5f
        /*0062*/ 	.short	0x0101


	//----- nvinfo : EIATTR_VRC_CTA_INIT_COUNT
	.align		4
        /*0064*/ 	.byte	0x02, 0x4a
	.zero		1
	.zero		1


	//----- nvinfo : EIATTR_EXIT_INSTR_OFFSETS
	.align		4
        /*0068*/ 	.byte	0x04, 0x1c
        /*006a*/ 	.short	(.L_113 - .L_112)


	//   ....[0]....
.L_112:
        /*006c*/ 	.word	0x00000080


	//   ....[1]....
        /*0070*/ 	.word	0x00000340


	//----- nvinfo : EIATTR_CBANK_PARAM_SIZE
	.align		4
.L_113:
        /*0074*/ 	.byte	0x03, 0x19
        /*0076*/ 	.short	0x0028


	//----- nvinfo : EIATTR_PARAM_CBANK
	.align		4
        /*0078*/ 	.byte	0x04, 0x0a
        /*007a*/ 	.short	(.L_115 - .L_114)
	.align		4
.L_114:
        /*007c*/ 	.word	index@(.nv.constant0._Z16ntt_scale_kernelPmmmmm)
        /*0080*/ 	.short	0x0380
        /*0082*/ 	.short	0x0028


	//----- nvinfo : EIATTR_SW_WAR
	.align		4
.L_115:
        /*0084*/ 	.byte	0x04, 0x36
        /*0086*/ 	.short	(.L_117 - .L_116)
.L_116:
        /*0088*/ 	.word	0x00000008
.L_117:


//--------------------- .nv.info._Z18ntt_inverse_kernelPmPKmS1_mmmmii --------------------------
	.section	.nv.info._Z18ntt_inverse_kernelPmPKmS1_mmmmii,"",@"SHT_CUDA_INFO"
	.sectionflags	@""
	.align	4


	//----- nvinfo : EIATTR_CUDA_API_VERSION
	.align		4
        /*0000*/ 	.byte	0x04, 0x37
        /*0002*/ 	.short	(.L_119 - .L_118)
.L_118:
        /*0004*/ 	.word	0x00000082


	//----- nvinfo : EIATTR_KPARAM_INFO
	.align		4
.L_119:
        /*0008*/ 	.byte	0x04, 0x17
        /*000a*/ 	.short	(.L_121 - .L_120)
.L_120:
        /*000c*/ 	.word	0x00000000
        /*0010*/ 	.short	0x0008
        /*0012*/ 	.short	0x003c
        /*0014*/ 	.byte	0x00, 0xf0, 0x11, 0x00


	//----- nvinfo : EIATTR_KPARAM_INFO
	.align		4
.L_121:
        /*0018*/ 	.byte	0x04, 0x17
        /*001a*/ 	.short	(.L_123 - .L_122)
.L_122:
        /*001c*/ 	.word	0x00000000
        /*0020*/ 	.short	0x0007
        /*0022*/ 	.short	0x0038
        /*0024*/ 	.byte	0x00, 0xf0, 0x11, 0x00


	//----- nvinfo : EIATTR_KPARAM_INFO
	.align		4
.L_123:
        /*0028*/ 	.byte	0x04, 0x17
        /*002a*/ 	.short	(.L_125 - .L_124)
.L_124:
        /*002c*/ 	.word	0x00000000
        /*0030*/ 	.short	0x0006
        /*0032*/ 	.short	0x0030
        /*0034*/ 	.byte	0x00, 0xf0, 0x21, 0x00


	//----- nvinfo : EIATTR_KPARAM_INFO
	.align		4
.L_125:
        /*0038*/ 	.byte	0x04, 0x17
        /*003a*/ 	.short	(.L_127 - .L_126)
.L_126:
        /*003c*/ 	.word	0x00000000
        /*0040*/ 	.short	0x0005
        /*0042*/ 	.short	0x0028
        /*0044*/ 	.byte	0x00, 0xf0, 0x21, 0x00


	//----- nvinfo : EIATTR_KPARAM_INFO
	.align		4
.L_127:
        /*0048*/ 	.byte	0x04, 0x17
        /*004a*/ 	.short	(.L_129 - .L_128)
.L_128:
        /*004c*/ 	.word	0x00000000
        /*0050*/ 	.short	0x0004
        /*0052*/ 	.short	0x0020
        /*0054*/ 	.byte	0x00, 0xf0, 0x21, 0x00


	//----- nvinfo : EIATTR_KPARAM_INFO
	.align		4
.L_129:
        /*0058*/ 	.byte	0x04, 0x17
        /*005a*/ 	.short	(.L_131 - .L_130)
.L_130:
        /*005c*/ 	.word	0x00000000
        /*0060*/ 	.short	0x0003
        /*0062*/ 	.short	0x0018
        /*0064*/ 	.byte	0x00, 0xf0, 0x21, 0x00


	//----- nvinfo : EIATTR_KPARAM_INFO
	.align		4
.L_131:
        /*0068*/ 	.byte	0x04, 0x17
        /*006a*/ 	.short	(.L_133 - .L_132)
.L_132:
        /*006c*/ 	.word	0x00000000
        /*0070*/ 	.short	0x0002
        /*0072*/ 	.short	0x0010
        /*0074*/ 	.byte	0x00, 0xf5, 0x21, 0x00


	//----- nvinfo : EIATTR_KPARAM_INFO
	.align		4
.L_133:
        /*0078*/ 	.byte	0x04, 0x17
        /*007a*/ 	.short	(.L_135 - .L_134)
.L_134:
        /*007c*/ 	.word	0x00000000
        /*0080*/ 	.short	0x0001
        /*0082*/ 	.short	0x0008
        /*0084*/ 	.byte	0x00, 0xf5, 0x21, 0x00


	//----- nvinfo : EIATTR_KPARAM_INFO
	.align		4
.L_135:
        /*0088*/ 	.byte	0x04, 0x17
        /*008a*/ 	.short	(.L_137 - .L_136)
.L_136:
        /*008c*/ 	.word	0x00000000
        /*0090*/ 	.short	0x0000
        /*0092*/ 	.short	0x0000
        /*0094*/ 	.byte	0x00, 0xf5, 0x21, 0x00


	//----- nvinfo : EIATTR_SPARSE_MMA_MASK
	.align		4
.L_137:
        /*0098*/ 	.byte	0x03, 0x50
        /*009a*/ 	.short	0x0000


	//----- nvinfo : EIATTR_MAXREG_COUNT
	.align		4
        /*009c*/ 	.byte	0x03, 0x1b
        /*009e*/ 	.short	0x00ff


	//----- nvinfo : EIATTR_MERCURY_ISA_VERSION
	.align		4
        /*00a0*/ 	.byte	0x03, 0x5f
        /*00a2*/ 	.short	0x0101


	//----- nvinfo : EIATTR_VRC_CTA_INIT_COUNT
	.align		4
        /*00a4*/ 	.byte	0x02, 0x4a
	.zero		1
	.zero		1


	//----- nvinfo : EIATTR_EXIT_INSTR_OFFSETS
	.align		4
        /*00a8*/ 	.byte	0x04, 0x1c
        /*00aa*/ 	.short	(.L_139 - .L_138)


	//   ....[0]....
.L_138:
        /*00ac*/ 	.word	0x000000d0


	//   ....[1]....
        /*00b0*/ 	.word	0x000005a0


	//----- nvinfo : EIATTR_CBANK_PARAM_SIZE
	.align		4
.L_139:
        /*00b4*/ 	.byte	0x03, 0x19
        /*00b6*/ 	.short	0x0040


	//----- nvinfo : EIATTR_PARAM_CBANK
	.align		4
        /*00b8*/ 	.byte	0x04, 0x0a
        /*00ba*/ 	.short	(.L_141 - .L_140)
	.align		4
.L_140:
        /*00bc*/ 	.word	index@(.nv.constant0._Z18ntt_inverse_kernelPmPKmS1_mmmmii)
        /*00c0*/ 	.short	0x0380
        /*00c2*/ 	.short	0x0040


	//----- nvinfo : EIATTR_SW_WAR
	.align		4
.L_141:
        /*00c4*/ 	.byte	0x04, 0x36
        /*00c6*/ 	.short	(.L_143 - .L_142)
.L_142:
        /*00c8*/ 	.word	0x00000008
.L_143:


//--------------------- .nv.info._Z18ntt_forward_kernelPmPKmS1_mmii --------------------------
	.section	.nv.info._Z18ntt_forward_kernelPmPKmS1_mmii,"",@"SHT_CUDA_INFO"
	.sectionflags	@""
	.align	4


	//----- nvinfo : EIATTR_CUDA_API_VERSION
	.align		4
        /*0000*/ 	.byte	0x04, 0x37
        /*0002*/ 	.short	(.L_145 - .L_144)
.L_144:
        /*0004*/ 	.word	0x00000082


	//----- nvinfo : EIATTR_KPARAM_INFO
	.align		4
.L_145:
        /*0008*/ 	.byte	0x04, 0x17
        /*000a*/ 	.short	(.L_147 - .L_146)
.L_146:
        /*000c*/ 	.word	0x00000000
        /*0010*/ 	.short	0x0006
        /*0012*/ 	.short	0x002c
        /*0014*/ 	.byte	0x00, 0xf0, 0x11, 0x00


	//----- nvinfo : EIATTR_KPARAM_INFO
	.align		4
.L_147:
        /*0018*/ 	.byte	0x04, 0x17
        /*001a*/ 	.short	(.L_149 - .L_148)
.L_148:
        /*001c*/ 	.word	0x00000000
        /*0020*/ 	.short	0x0005
        /*0022*/ 	.short	0x0028
        /*0024*/ 	.byte	0x00, 0xf0, 0x11, 0x00


	//----- nvinfo : EIATTR_KPARAM_INFO
	.align		4
.L_149:
        /*0028*/ 	.byte	0x04, 0x17
        /*002a*/ 	.short	(.L_151 - .L_150)
.L_150:
        /*002c*/ 	.word	0x00000000
        /*0030*/ 	.short	0x0004
        /*0032*/ 	.short	0x0020
        /*0034*/ 	.byte	0x00, 0xf0, 0x21, 0x00


	//----- nvinfo : EIATTR_KPARAM_INFO
	.align		4
.L_151:
        /*0038*/ 	.byte	0x04, 0x17
        /*003a*/ 	.short	(.L_153 - .L_152)
.L_152:
        /*003c*/ 	.word	0x00000000
        /*0040*/ 	.short	0x0003
        /*0042*/ 	.short	0x0018
        /*0044*/ 	.byte	0x00, 0xf0, 0x21, 0x00


	//----- nvinfo : EIATTR_KPARAM_INFO
	.align		4
.L_153:
        /*0048*/ 	.byte	0x04, 0x17
        /*004a*/ 	.short	(.L_155 - .L_154)
.L_154:
        /*004c*/ 	.word	0x00000000
        /*0050*/ 	.short	0x0002
        /*0052*/ 	.short	0x0010
        /*0054*/ 	.byte	0x00, 0xf5, 0x21, 0x00


	//----- nvinfo : EIATTR_KPARAM_INFO
	.align		4
.L_155:
        /*0058*/ 	.byte	0x04, 0x17
        /*005a*/ 	.short	(.L_157 - .L_156)
.L_156:
        /*005c*/ 	.word	0x00000000
        /*0060*/ 	.short	0x0001
        /*0062*/ 	.short	0x0008
        /*0064*/ 	.byte	0x00, 0xf5, 0x21, 0x00


	//----- nvinfo : EIATTR_KPARAM_INFO
	.align		4
.L_157:
        /*0068*/ 	.byte	0x04, 0x17
        /*006a*/ 	.short	(.L_159 - .L_158)
.L_158:
        /*006c*/ 	.word	0x00000000
        /*0070*/ 	.short	0x0000
        /*0072*/ 	.short	0x0000
        /*0074*/ 	.byte	0x00, 0xf5, 0x21, 0x00


	//----- nvinfo : EIATTR_SPARSE_MMA_MASK
	.align		4
.L_159:
        /*0078*/ 	.byte	0x03, 0x50
        /*007a*/ 	.short	0x0000


	//----- nvinfo : EIATTR_MAXREG_COUNT
	.align		4
        /*007c*/ 	.byte	0x03, 0x1b
        /*007e*/ 	.short	0x00ff


	//----- nvinfo : EIATTR_MERCURY_ISA_VERSION
	.align		4
        /*0080*/ 	.byte	0x03, 0x5f
        /*0082*/ 	.short	0x0101


	//----- nvinfo : EIATTR_VRC_CTA_INIT_COUNT
	.align		4
        /*0084*/ 	.byte	0x02, 0x4a
	.zero		1
	.zero		1


	//----- nvinfo : EIATTR_EXIT_INSTR_OFFSETS
	.align		4
        /*0088*/ 	.byte	0x04, 0x1c
        /*008a*/ 	.short	(.L_161 - .L_160)


	//   ....[0]....
.L_160:
        /*008c*/ 	.word	0x000000d0


	//   ....[1]....
        /*0090*/ 	.word	0x00000590


	//----- nvinfo : EIATTR_CBANK_PARAM_SIZE
	.align		4
.L_161:
        /*0094*/ 	.byte	0x03, 0x19
        /*0096*/ 	.short	0x0030


	//----- nvinfo : EIATTR_PARAM_CBANK
	.align		4
        /*0098*/ 	.byte	0x04, 0x0a
        /*009a*/ 	.short	(.L_163 - .L_162)
	.align		4
.L_162:
        /*009c*/ 	.word	index@(.nv.constant0._Z18ntt_forward_kernelPmPKmS1_mmii)
        /*00a0*/ 	.short	0x0380
        /*00a2*/ 	.short	0x0030


	//----- nvinfo : EIATTR_SW_WAR
	.align		4
.L_163:
        /*00a4*/ 	.byte	0x04, 0x36
        /*00a6*/ 	.short	(.L_165 - .L_164)
.L_164:
        /*00a8*/ 	.word	0x00000008
.L_165:


//--------------------- .nv.callgraph             --------------------------
	.section	.nv.callgraph,"",@"SHT_CUDA_CALLGRAPH"
	.align	4
	.sectionentsize	8
	.align		4
        /*0000*/ 	.word	0x00000000
	.align		4
        /*0004*/ 	.word	0xffffffff
	.align		4
        /*0008*/ 	.word	0x00000000
	.align		4
        /*000c*/ 	.word	0xfffffffe
	.align		4
        /*0010*/ 	.word	0x00000000
	.align		4
        /*0014*/ 	.word	0xfffffffd
	.align		4
        /*0018*/ 	.word	0x00000000
	.align		4
        /*001c*/ 	.word	0xfffffffc


//--------------------- .text._Z24pir_inner_product_kernelPmPKmS1_mmmm --------------------------
	.section	.text._Z24pir_inner_product_kernelPmPKmS1_mmmm,"ax",@progbits
	.align	128
        .global         _Z24pir_inner_product_kernelPmPKmS1_mmmm
        .type           _Z24pir_inner_product_kernelPmPKmS1_mmmm,@function
        .size           _Z24pir_inner_product_kernelPmPKmS1_mmmm,(.L_x_15 - _Z24pir_inner_product_kernelPmPKmS1_mmmm)
        .other          _Z24pir_inner_product_kernelPmPKmS1_mmmm,@"STO_CUDA_ENTRY STV_DEFAULT"
_Z24pir_inner_product_kernelPmPKmS1_mmmm:
.text._Z24pir_inner_product_kernelPmPKmS1_mmmm:
[----:B------:R-:W-:Y:S08]  /*0000*/  LDC R1, c[0x0][0x37c] ;  /* 0x0000df00ff017b82 */ /* 0x000ff00000000800 */
[----:B------:R-:W0:Y:S08]  /*0010*/  S2UR UR6, SR_CTAID.X ;  /* 0x00000000000679c3 */ /* 0x000e300000002500 */
[----:B------:R-:W0:Y:S02]  /*0020*/  LDC.64 R10, c[0x0][0x3a8] ;  /* 0x0000ea00ff0a7b82 */ /* 0x000e240000000a00 */
[----:B0-----:R-:W-:-:S04]  /*0030*/  ISETP.LE.U32.AND P0, PT, R10, UR6, PT ;  /* 0x000000060a007c0c */ /* 0x001fc8000bf03070 */
[----:B------:R-:W-:-:S13]  /*0040*/  ISETP.GE.U32.AND.EX P0, PT, RZ, R11, PT, P0 ;  /* 0x0000000bff00720c */ /* 0x000fda0003f06100 */
[----:B------:R-:W-:Y:S05]  /*0050*/  @P0 EXIT ;  /* 0x000000000000094d */ /* 0x000fea0003800000 */
[----:B------:R-:W0:Y:S01]  /*0060*/  S2R R0, SR_TID.X ;  /* 0x0000000000007919 */ /* 0x000e220000002100 */
[----:B------:R-:W0:Y:S01]  /*0070*/  LDCU.64 UR10, c[0x0][0x3b0] ;  /* 0x00007600ff0a77ac */ /* 0x000e220008000a00 */
[----:B------:R-:W-:Y:S01]  /*0080*/  BSSY.RECONVERGENT B0, `(.L_x_0) ;  /* 0x0000041000007945 */ /* 0x000fe20003800200 */
[----:B------:R-:W-:Y:S01]  /*0090*/  CS2R R8, SRZ ;  /* 0x0000000000087805 */ /* 0x000fe2000001ff00 */
[----:B------:R-:W1:Y:S01]  /*00a0*/  LDCU.64 UR8, c[0x0][0x358] ;  /* 0x00006b00ff0877ac */ /* 0x000e620008000a00 */
[----:B------:R-:W2:Y:S01]  /*00b0*/  LDCU.64 UR12, c[0x0][0x388] ;  /* 0x00007100ff0c77ac */ /* 0x000ea20008000a00 */
[----:B------:R-:W3:Y:S01]  /*00c0*/  LDCU.64 UR14, c[0x0][0x390] ;  /* 0x00007200ff0e77ac */ /* 0x000ee20008000a00 */
[----:B------:R-:W4:Y:S01]  /*00d0*/  LDCU.64 UR16, c[0x0][0x3a0] ;  /* 0x00007400ff1077ac */ /* 0x000f220008000a00 */
[----:B0-----:R-:W-:-:S04]  /*00e0*/  ISETP.GE.U32.AND P0, PT, R0, UR10, PT ;  /* 0x0000000a00007c0c */ /* 0x001fc8000bf06070 */
[----:B------:R-:W-:-:S13]  /*00f0*/  ISETP.GE.U32.AND.EX P0, PT, RZ, UR11, PT, P0 ;  /* 0x0000000bff007c0c */ /* 0x000fda000bf06100 */
[----:B-1234-:R-:W-:Y:S05]  /*0100*/  @P0 BRA `(.L_x_1) ;  /* 0x0000000000e00947 */ /* 0x01efea0003800000 */
[----:B------:R-:W0:Y:S01]  /*0110*/  LDC.64 R12, c[0x0][0x398] ;  /* 0x0000e600ff0c7b82 */ /* 0x000e220000000a00 */
[----:B------:R-:W-:Y:S01]  /*0120*/  CS2R R8, SRZ ;  /* 0x0000000000087805 */ /* 0x000fe2000001ff00 */
[----:B------:R-:W-:Y:S02]  /*0130*/  IMAD.MOV.U32 R2, RZ, RZ, R0 ;  /* 0x000000ffff027224 */ /* 0x000fe400078e0000 */
[----:B------:R-:W-:-:S04]  /*0140*/  IMAD.MOV.U32 R7, RZ, RZ, RZ ;  /* 0x000000ffff077224 */ /* 0x000fc800078e00ff */
[----:B------:R-:W1:Y:S01]  /*0150*/  LDC R5, c[0x0][0x360] ;  /* 0x0000d800ff057b82 */ /* 0x000e620000000800 */
[C---:B0-----:R-:W-:Y:S01]  /*0160*/  SHF.L.U64.HI R4, R12.reuse, 0x1, R13 ;  /* 0x000000010c047819 */ /* 0x041fe2000001020d */
[----:B------:R-:W-:-:S07]  /*0170*/  IMAD.SHL.U32 R3, R12, 0x2, RZ ;  /* 0x000000020c037824 */ /* 0x000fce00078e00ff */
.L_x_2:
[-C--:B------:R-:W-:Y:S01]  /*0180*/  IMAD R6, R7, R10.reuse, RZ ;  /* 0x0000000a07067224 */ /* 0x080fe200078e02ff */
[----:B------:R-:W-:Y:S01]  /*0190*/  UMOV UR4, UR6 ;  /* 0x0000000600047c82 */ /* 0x000fe20008000000 */
[----:B------:R-:W-:Y:S01]  /*01a0*/  UMOV UR5, URZ ;  /* 0x000000ff00057c82 */ /* 0x000fe20008000000 */
[C---:B------:R-:W-:Y:S01]  /*01b0*/  LEA R18, P1, R2.reuse, UR14, 0x3 ;  /* 0x0000000e02127c11 */ /* 0x040fe2000f8218ff */
[C---:B------:R-:W-:Y:S02]  /*01c0*/  IMAD R17, R2.reuse, R11, R6 ;  /* 0x0000000b02117224 */ /* 0x040fe400078e0206 */
[C---:B------:R-:W-:Y:S01]  /*01d0*/  IMAD.WIDE.U32 R14, R2.reuse, R10, UR4 ;  /* 0x00000004020e7e25 */ /* 0x040fe2000f8e000a */
[----:B------:R-:W-:-:S03]  /*01e0*/  LEA.HI.X R19, R2, UR15, R7, 0x3, P1 ;  /* 0x0000000f02137c11 */ /* 0x000fc600088f1c07 */
[----:B------:R-:W-:Y:S01]  /*01f0*/  IMAD.IADD R15, R15, 0x1, R17 ;  /* 0x000000010f0f7824 */ /* 0x000fe200078e0211 */
[C---:B------:R-:W-:Y:S02]  /*0200*/  LEA R20, P0, R14.reuse, UR12, 0x3 ;  /* 0x0000000c0e147c11 */ /* 0x040fe4000f8018ff */
[----:B------:R-:W2:Y:S02]  /*0210*/  LDG.E.64.CONSTANT R18, desc[UR8][R18.64] ;  /* 0x0000000812127981 */ /* 0x000ea4000c1e9b00 */
[----:B------:R-:W-:-:S06]  /*0220*/  LEA.HI.X R21, R14, UR13, R15, 0x3, P0 ;  /* 0x0000000d0e157c11 */ /* 0x000fcc00080f1c0f */
[----:B------:R-:W2:Y:S02]  /*0230*/  LDG.E.64.CONSTANT R20, desc[UR8][R20.64] ;  /* 0x0000000814147981 */ /* 0x000ea4000c1e9b00 */
[----:B--2---:R-:W-:-:S04]  /*0240*/  IMAD.WIDE.U32 R14, R21, R18, RZ ;  /* 0x00000012150e7225 */ /* 0x004fc800078e00ff */
[----:B------:R-:W-:-:S04]  /*0250*/  IMAD.WIDE.U32 R22, R20, R18, RZ ;  /* 0x0000001214167225 */ /* 0x000fc800078e00ff */
[----:B------:R-:W-:-:S05]  /*0260*/  IMAD.WIDE.U32 R14, P0, R20, R19, R14 ;  /* 0x00000013140e7225 */ /* 0x000fca000780000e */
[----:B------:R-:W-:Y:S01]  /*0270*/  IADD3.X R17, PT, PT, RZ, RZ, RZ, P0, !PT ;  /* 0x000000ffff117210 */ /* 0x000fe200007fe4ff */
[----:B------:R-:W-:Y:S01]  /*0280*/  IMAD.MOV.U32 R16, RZ, RZ, R15 ;  /* 0x000000ffff107224 */ /* 0x000fe200078e000f */
[----:B------:R-:W-:-:S05]  /*0290*/  IADD3 R23, P0, PT, R23, R14, RZ ;  /* 0x0000000e17177210 */ /* 0x000fca0007f1e0ff */
[----:B------:R-:W-:-:S06]  /*02a0*/  IMAD.WIDE.U32.X R14, R21, R19, R16, P0 ;  /* 0x00000013150e7225 */ /* 0x000fcc00000e0410 */
[----:B------:R-:W-:-:S04]  /*02b0*/  IMAD.WIDE.U32 R16, R15, UR16, RZ ;  /* 0x000000100f107c25 */ /* 0x000fc8000f8e00ff */
[----:B------:R-:W-:-:S04]  /*02c0*/  IMAD.WIDE.U32 R18, R14, UR16, RZ ;  /* 0x000000100e127c25 */ /* 0x000fc8000f8e00ff */
[----:B------:R-:W-:-:S04]  /*02d0*/  IMAD.WIDE.U32 R16, P0, R14, UR17, R16 ;  /* 0x000000110e107c25 */ /* 0x000fc8000f800010 */
[----:B------:R-:W-:Y:S01]  /*02e0*/  IMAD.X R21, RZ, RZ, RZ, P0 ;  /* 0x000000ffff157224 */ /* 0x000fe200000e06ff */
[----:B------:R-:W-:Y:S01]  /*02f0*/  IADD3 RZ, P0, PT, R19, R16, RZ ;  /* 0x0000001013ff7210 */ /* 0x000fe20007f1e0ff */
[----:B------:R-:W-:-:S04]  /*0300*/  IMAD.MOV.U32 R20, RZ, RZ, R17 ;  /* 0x000000ffff147224 */ /* 0x000fc800078e0011 */
[----:B------:R-:W-:-:S03]  /*0310*/  IMAD.WIDE.U32.X R14, R15, UR17, R20, P0 ;  /* 0x000000110f0e7c25 */ /* 0x000fc600080e0414 */
[----:B------:R-:W-:-:S05]  /*0320*/  IADD3 R17, P0, PT, RZ, -R14, RZ ;  /* 0x8000000eff117210 */ /* 0x000fca0007f1e0ff */
[----:B------:R-:W-:-:S04]  /*0330*/  IMAD.X R15, RZ, RZ, ~R15, P0 ;  /* 0x000000ffff0f7224 */ /* 0x000fc800000e0e0f */
[-C--:B------:R-:W-:Y:S02]  /*0340*/  IMAD R6, R15, R12.reuse, RZ ;  /* 0x0000000c0f067224 */ /* 0x080fe400078e02ff */
[----:B------:R-:W-:-:S04]  /*0350*/  IMAD.WIDE.U32 R22, R17, R12, R22 ;  /* 0x0000000c11167225 */ /* 0x000fc800078e0016 */
[----:B------:R-:W-:Y:S01]  /*0360*/  IMAD R15, R17, R13, R6 ;  /* 0x0000000d110f7224 */ /* 0x000fe200078e0206 */
[----:B------:R-:W-:-:S04]  /*0370*/  ISETP.GE.U32.AND P0, PT, R22, R12, PT ;  /* 0x0000000c1600720c */ /* 0x000fc80003f06070 */
[----:B------:R-:W-:-:S04]  /*0380*/  IADD3 R14, PT, PT, R23, R15, RZ ;  /* 0x0000000f170e7210 */ /* 0x000fc80007ffe0ff */
[----:B------:R-:W-:-:S04]  /*0390*/  ISETP.GE.U32.AND.EX P0, PT, R14, R13, PT, P0 ;  /* 0x0000000d0e00720c */ /* 0x000fc80003f06100 */
[----:B------:R-:W-:Y:S02]  /*03a0*/  SEL R15, R12, RZ, P0 ;  /* 0x000000ff0c0f7207 */ /* 0x000fe40000000000 */
[----:B------:R-:W-:Y:S02]  /*03b0*/  SEL R6, R13, RZ, P0 ;  /* 0x000000ff0d067207 */ /* 0x000fe40000000000 */
[----:B------:R-:W-:-:S04]  /*03c0*/  IADD3 R22, P0, P1, R8, R22, -R15 ;  /* 0x0000001608167210 */ /* 0x000fc8000791e80f */
[----:B------:R-:W-:Y:S02]  /*03d0*/  IADD3.X R6, PT, PT, R9, R14, ~R6, P0, P1 ;  /* 0x0000000e09067210 */ /* 0x000fe400007e2c06 */
[----:B-1----:R-:W-:Y:S02]  /*03e0*/  IADD3 R2, P1, PT, R5, R2, RZ ;  /* 0x0000000205027210 */ /* 0x002fe40007f3e0ff */
[----:B------:R-:W-:Y:S02]  /*03f0*/  ISETP.GE.U32.AND P0, PT, R22, R3, PT ;  /* 0x000000031600720c */ /* 0x000fe40003f06070 */
[----:B------:R-:W-:Y:S01]  /*0400*/  ISETP.GE.U32.AND P2, PT, R2, UR10, PT ;  /* 0x0000000a02007c0c */ /* 0x000fe2000bf46070 */
[----:B------:R-:W-:Y:S01]  /*0410*/  IMAD.X R7, RZ, RZ, R7, P1 ;  /* 0x000000ffff077224 */ /* 0x000fe200008e0607 */
[----:B------:R-:W-:-:S04]  /*0420*/  ISETP.GE.U32.AND.EX P0, PT, R6, R4, PT, P0 ;  /* 0x000000040600720c */ /* 0x000fc80003f06100 */
[----:B------:R-:W-:Y:S02]  /*0430*/  SEL R8, R12, RZ, P0 ;  /* 0x000000ff0c087207 */ /* 0x000fe40000000000 */
[----:B------:R-:W-:Y:S02]  /*0440*/  SEL R9, R13, RZ, P0 ;  /* 0x000000ff0d097207 */ /* 0x000fe40000000000 */
[----:B------:R-:W-:Y:S02]  /*0450*/  ISETP.GE.U32.AND.EX P0, PT, R7, UR11, PT, P2 ;  /* 0x0000000b07007c0c */ /* 0x000fe4000bf06120 */
[----:B------:R-:W-:-:S05]  /*0460*/  IADD3 R8, P1, PT, -R8, R22, RZ ;  /* 0x0000001608087210 */ /* 0x000fca0007f3e1ff */
[----:B------:R-:W-:-:S06]  /*0470*/  IMAD.X R9, R6, 0x1, ~R9, P1 ;  /* 0x0000000106097824 */ /* 0x000fcc00008e0e09 */
[----:B------:R-:W-:Y:S05]  /*0480*/  @!P0 BRA `(.L_x_2) ;  /* 0xfffffffc003c8947 */ /* 0x000fea000383ffff */
.L_x_1:
[----:B------:R-:W-:Y:S05]  /*0490*/  BSYNC.RECONVERGENT B0 ;  /* 0x0000000000007941 */ /* 0x000fea0003800200 */
.L_x_0:
[----:B------:R-:W0:Y:S01]  /*04a0*/  S2UR UR5, SR_CgaCtaId ;  /* 0x00000000000579c3 */ /* 0x000e220000008800 */
[----:B------:R-:W-:Y:S02]  /*04b0*/  UMOV UR4, 0x400 ;  /* 0x0000040000047882 */ /* 0x000fe40000000000 */
[----:B0-----:R-:W-:-:S06]  /*04c0*/  ULEA UR4, UR5, UR4, 0x18 ;  /* 0x0000000405047291 */ /* 0x001fcc000f8ec0ff */
[----:B------:R-:W-:-:S05]  /*04d0*/  LEA R7, R0, UR4, 0x3 ;  /* 0x0000000400077c11 */ /* 0x000fca000f8e18ff */
[----:B------:R-:W0:Y:S01]  /*04e0*/  LDCU UR4, c[0x0][0x360] ;  /* 0x00006c00ff0477ac */ /* 0x000e220008000800 */
[----:B------:R1:W-:Y:S01]  /*04f0*/  STS.64 [R7], R8 ;  /* 0x0000000807007388 */ /* 0x0003e20000000a00 */
[----:B0-----:R-:W-:Y:S01]  /*0500*/  UISETP.GE.U32.AND UP0, UPT, UR4, 0x2, UPT ;  /* 0x000000020400788c */ /* 0x001fe2000bf06070 */
[----:B------:R-:W-:Y:S08]  /*0510*/  BAR.SYNC.DEFER_BLOCKING 0x0 ;  /* 0x0000000000007b1d */ /* 0x000ff00000010000 */
[----:B-1----:R-:W-:Y:S05]  /*0520*/  BRA.U !UP0, `(.L_x_3) ;  /* 0x0000000108587547 */ /* 0x002fea000b800000 */
[----:B------:R-:W-:Y:S01]  /*0530*/  IMAD.U32 R6, RZ, RZ, UR4 ;  /* 0x00000004ff067e24 */ /* 0x000fe2000f8e00ff */
[----:B------:R-:W0:Y:S06]  /*0540*/  LDCU.64 UR10, c[0x0][0x398] ;  /* 0x00007300ff0a77ac */ /* 0x000e2c0008000a00 */
.L_x_6:
[--C-:B------:R-:W-:Y:S01]  /*0550*/  IMAD.MOV.U32 R9, RZ, RZ, R6.reuse ;  /* 0x000000ffff097224 */ /* 0x100fe200078e0006 */
[----:B------:R-:W-:Y:S01]  /*0560*/  SHF.R.U32.HI R6, RZ, 0x1, R6 ;  /* 0x00000001ff067819 */ /* 0x000fe20000011606 */
[----:B------:R-:W-:Y:S03]  /*0570*/  BSSY.RECONVERGENT B0, `(.L_x_4) ;  /* 0x000000e000007945 */ /* 0x000fe60003800200 */
[----:B------:R-:W-:-:S13]  /*0580*/  ISETP.GE.U32.AND P0, PT, R0, R6, PT ;  /* 0x000000060000720c */ /* 0x000fda0003f06070 */
[----:B-1----:R-:W-:Y:S05]  /*0590*/  @P0 BRA `(.L_x_5) ;  /* 0x00000000002c0947 */ /* 0x002fea0003800000 */
[----:B------:R-:W-:Y:S01]  /*05a0*/  LEA R8, R6, R7, 0x3 ;  /* 0x0000000706087211 */ /* 0x000fe200078e18ff */
[----:B------:R-:W-:Y:S04]  /*05b0*/  LDS.64 R4, [R7] ;  /* 0x0000000007047984 */ /* 0x000fe80000000a00 */
[----:B------:R-:W1:Y:S02]  /*05c0*/  LDS.64 R2, [R8] ;  /* 0x0000000008027984 */ /* 0x000e640000000a00 */
[----:B-1----:R-:W-:-:S05]  /*05d0*/  IADD3 R2, P0, PT, R2, R4, RZ ;  /* 0x0000000402027210 */ /* 0x002fca0007f1e0ff */
[----:B------:R-:W-:Y:S01]  /*05e0*/  IMAD.X R3, R3, 0x1, R5, P0 ;  /* 0x0000000103037824 */ /* 0x000fe200000e0605 */
[----:B0-----:R-:W-:-:S04]  /*05f0*/  ISETP.GE.U32.AND P0, PT, R2, UR10, PT ;  /* 0x0000000a02007c0c */ /* 0x001fc8000bf06070 */
[----:B------:R-:W-:Y:S01]  /*0600*/  ISETP.GE.U32.AND.EX P0, PT, R3, UR11, PT, P0 ;  /* 0x0000000b03007c0c */ /* 0x000fe2000bf06100 */
[----:B------:R1:W-:-:S12]  /*0610*/  STS.64 [R7], R2 ;  /* 0x0000000207007388 */ /* 0x0003d80000000a00 */
[----:B------:R-:W-:-:S04]  /*0620*/  @P0 IADD3 R4, P1, PT, R2, -UR10, RZ ;  /* 0x8000000a02040c10 */ /* 0x000fc8000ff3e0ff */
[----:B------:R-:W-:-:S05]  /*0630*/  @P0 IADD3.X R5, PT, PT, R3, ~UR11, RZ, P1, !PT ;  /* 0x8000000b03050c10 */ /* 0x000fca0008ffe4ff */
[----:B------:R1:W-:Y:S04]  /*0640*/  @P0 STS.64 [R7], R4 ;  /* 0x0000000407000388 */ /* 0x0003e80000000a00 */
.L_x_5:
[----:B0-----:R-:W-:Y:S05]  /*0650*/  BSYNC.RECONVERGENT B0 ;  /* 0x0000000000007941 */ /* 0x001fea0003800200 */
.L_x_4:
[----:B------:R-:W-:Y:S01]  /*0660*/  BAR.SYNC.DEFER_BLOCKING 0x0 ;  /* 0x0000000000007b1d */ /* 0x000fe20000010000 */
[----:B------:R-:W-:-:S13]  /*0670*/  ISETP.GT.U32.AND P0, PT, R9, 0x3, PT ;  /* 0x000000030900780c */ /* 0x000fda0003f04070 */
[----:B------:R-:W-:Y:S05]  /*0680*/  @P0 BRA `(.L_x_6) ;  /* 0xfffffffc00b00947 */ /* 0x000fea000383ffff */
.L_x_3:
[----:B------:R-:W-:-:S13]  /*0690*/  ISETP.NE.AND P0, PT, R0, RZ, PT ;  /* 0x000000ff0000720c */ /* 0x000fda0003f05270 */
[----:B------:R-:W-:Y:S05]  /*06a0*/  @P0 EXIT ;  /* 0x000000000000094d */ /* 0x000fea0003800000 */
[----:B------:R-:W0:Y:S01]  /*06b0*/  S2UR UR5, SR_CgaCtaId ;  /* 0x00000000000579c3 */ /* 0x000e220000008800 */
[----:B------:R-:W-:Y:S02]  /*06c0*/  UMOV UR4, 0x400 ;  /* 0x0000040000047882 */ /* 0x000fe40000000000 */
[----:B0-----:R-:W-:-:S09]  /*06d0*/  ULEA UR4, UR5, UR4, 0x18 ;  /* 0x0000000405047291 */ /* 0x001fd2000f8ec0ff */
[----:B-1----:R-:W0:Y:S02]  /*06e0*/  LDS.64 R2, [UR4] ;  /* 0x00000004ff027984 */ /* 0x002e240008000a00 */
[----:B------:R-:W0:Y:S02]  /*06f0*/  LDCU UR4, c[0x0][0x39c] ;  /* 0x00007380ff0477ac */ /* 0x000e240008000800 */
[----:B0-----:R-:W-:-:S04]  /*0700*/  LOP3.LUT R0, R3, UR4, RZ, 0xfc, !PT ;  /* 0x0000000403007c12 */ /* 0x001fc8000f8efcff */
[----:B------:R-:W-:-:S13]  /*0710*/  ISETP.NE.U32.AND P0, PT, R0, RZ, PT ;  /* 0x000000ff0000720c */ /* 0x000fda0003f05070 */
[----:B------:R-:W-:Y:S05]  /*0720*/  @P0 BRA `(.L_x_7) ;  /* 0x0000000000500947 */ /* 0x000fea0003800000 */
[----:B------:R-:W0:Y:S02]  /*0730*/  LDCU UR4, c[0x0][0x398] ;  /* 0x00007300ff0477ac */ /* 0x000e240008000800 */
[----:B0-----:R-:W0:Y:S01]  /*0740*/  I2F.U32.RP R0, UR4 ;  /* 0x0000000400007d06 */ /* 0x001e220008209000 */
[----:B------:R-:W-:-:S07]  /*0750*/  ISETP.NE.U32.AND P1, PT, RZ, UR4, PT ;  /* 0x00000004ff007c0c */ /* 0x000fce000bf25070 */
[----:B0-----:R-:W0:Y:S02]  /*0760*/  MUFU.RCP R0, R0 ;  /* 0x0000000000007308 */ /* 0x001e240000001000 */
[----:B0-----:R-:W-:-:S06]  /*0770*/  VIADD R4, R0, 0xffffffe ;  /* 0x0ffffffe00047836 */ /* 0x001fcc0000000000 */
[----:B------:R0:W1:Y:S02]  /*0780*/  F2I.FTZ.U32.TRUNC.NTZ R5, R4 ;  /* 0x0000000400057305 */ /* 0x000064000021f000 */
[----:B0-----:R-:W-:Y:S02]  /*0790*/  HFMA2 R4, -RZ, RZ, 0, 0 ;  /* 0x00000000ff047431 */ /* 0x001fe400000001ff */
[----:B-1----:R-:W-:-:S04]  /*07a0*/  IMAD.MOV R3, RZ, RZ, -R5 ;  /* 0x000000ffff037224 */ /* 0x002fc800078e0a05 */
[----:B------:R-:W-:-:S04]  /*07b0*/  IMAD R3, R3, UR4, RZ ;  /* 0x0000000403037c24 */ /* 0x000fc8000f8e02ff */
[----:B------:R-:W-:Y:S01]  /*07c0*/  IMAD.HI.U32 R5, R5, R3, R4 ;  /* 0x0000000305057227 */ /* 0x000fe200078e0004 */
[----:B------:R-:W-:-:S05]  /*07d0*/  MOV R3, RZ ;  /* 0x000000ff00037202 */ /* 0x000fca0000000f00 */
[----:B------:R-:W-:-:S04]  /*07e0*/  IMAD.HI.U32 R5, R5, R2, RZ ;  /* 0x0000000205057227 */ /* 0x000fc800078e00ff */
[----:B------:R-:W-:-:S04]  /*07f0*/  IMAD.MOV R5, RZ, RZ, -R5 ;  /* 0x000000ffff057224 */ /* 0x000fc800078e0a05 */
[----:B------:R-:W-:-:S05]  /*0800*/  IMAD R2, R5, UR4, R2 ;  /* 0x0000000405027c24 */ /* 0x000fca000f8e0202 */
[----:B------:R-:W-:-:S13]  /*0810*/  ISETP.GE.U32.AND P0, PT, R2, UR4, PT ;  /* 0x0000000402007c0c */ /* 0x000fda000bf06070 */
[----:B------:R-:W-:-:S05]  /*0820*/  @P0 VIADD R2, R2, -UR4 ;  /* 0x8000000402020c36 */ /* 0x000fca0008000000 */
[----:B------:R-:W-:-:S13]  /*0830*/  ISETP.GE.U32.AND P0, PT, R2, UR4, PT ;  /* 0x0000000402007c0c */ /* 0x000fda000bf06070 */
[----:B------:R-:W-:Y:S01]  /*0840*/  @P0 VIADD R2, R2, -UR4 ;  /* 0x8000000402020c36 */ /* 0x000fe20008000000 */
[----:B------:R-:W-:Y:S01]  /*0850*/  @!P1 LOP3.LUT R2, RZ, UR4, RZ, 0x33, !PT ;  /* 0x00000004ff029c12 */ /* 0x000fe2000f8e33ff */
[----:B------:R-:W-:Y:S06]  /*0860*/  BRA `(.L_x_8) ;  /* 0x0000000000107947 */ /* 0x000fec0003800000 */
.L_x_7:
[----:B------:R-:W-:-:S07]  /*0870*/  MOV R0, 0x890 ;  /* 0x0000089000007802 */ /* 0x000fce0000000f00 */
[----:B------:R-:W-:Y:S05]  /*0880*/  CALL.REL.NOINC `($__internal_0_$__cuda_sm20_rem_u64) ;  /* 0x0000000000247944 */ /* 0x000fea0003c00000 */
[----:B------:R-:W-:Y:S02]  /*0890*/  IMAD.MOV.U32 R2, RZ, RZ, R4 ;  /* 0x000000ffff027224 */ /* 0x000fe400078e0004 */
[----:B------:R-:W-:-:S07]  /*08a0*/  IMAD.MOV.U32 R3, RZ, RZ, R5 ;  /* 0x000000ffff037224 */ /* 0x000fce00078e0005 */
.L_x_8:
[----:B------:R-:W0:Y:S02]  /*08b0*/  LDCU.64 UR4, c[0x0][0x380] ;  /* 0x00007000ff0477ac */ /* 0x000e240008000a00 */
[----:B0-----:R-:W-:-:S04]  /*08c0*/  ULEA UR4, UP0, UR6, UR4, 0x3 ;  /* 0x0000000406047291 */ /* 0x001fc8000f8018ff */
[----:B------:R-:W-:Y:S02]  /*08d0*/  ULEA.HI.X UR5, UR6, UR5, URZ, 0x3, UP0 ;  /* 0x0000000506057291 */ /* 0x000fe400080f1cff */
[----:B------:R-:W-:-:S04]  /*08e0*/  IMAD.U32 R4, RZ, RZ, UR4 ;  /* 0x00000004ff047e24 */ /* 0x000fc8000f8e00ff */
[----:B------:R-:W-:-:S05]  /*08f0*/  MOV R5, UR5 ;  /* 0x0000000500057c02 */ /* 0x000fca0008000f00 */
[----:B------:R-:W-:Y:S01]  /*0900*/  STG.E.64 desc[UR8][R4.64], R2 ;  /* 0x0000000204007986 */ /* 0x000fe2000c101b08 */
[----:B------:R-:W-:Y:S05]  /*0910*/  EXIT ;  /* 0x000000000000794d */ /* 0x000fea0003800000 */
        .weak           $__internal_0_$__cuda_sm20_rem_u64
        .type           $__internal_0_$__cuda_sm20_rem_u64,@function
        .size           $__internal_0_$__cuda_sm20_rem_u64,(.L_x_15 - $__internal_0_$__cuda_sm20_rem_u64)
$__internal_0_$__cuda_sm20_rem_u64:
[----:B------:R-:W0:Y:S01]  /*0920*/  LDCU.64 UR4, c[0x0][0x398] ;  /* 0x00007300ff0477ac */ /* 0x000e220008000a00 */
[----:B------:R-:W1:Y:S01]  /*0930*/  LDC.64 R4, c[0x0][0x398] ;  /* 0x0000e600ff047b82 */ /* 0x000e620000000a00 */
[----:B0-----:R-:W0:Y:S08]  /*0940*/  I2F.U64.RP R10, UR4 ;  /* 0x00000004000a7d12 */ /* 0x001e300008309000 */
[----:B0-----:R-:W0:Y:S02]  /*0950*/  MUFU.RCP R10, R10 ;  /* 0x0000000a000a7308 */ /* 0x001e240000001000 */
[----:B0-----:R-:W-:-:S06]  /*0960*/  VIADD R6, R10, 0x1ffffffe ;  /* 0x1ffffffe0a067836 */ /* 0x001fcc0000000000 */
[----:B------:R-:W1:Y:S02]  /*0970*/  F2I.U64.TRUNC R6, R6 ;  /* 0x0000000600067311 */ /* 0x000e64000020d800 */
[----:B-1----:R-:W-:-:S04]  /*0980*/  IMAD.WIDE.U32 R8, R6, R4, RZ ;  /* 0x0000000406087225 */ /* 0x002fc800078e00ff */
[----:B------:R-:W-:Y:S01]  /*0990*/  IMAD R9, R6, R5, R9 ;  /* 0x0000000506097224 */ /* 0x000fe200078e0209 */
[----:B------:R-:W-:-:S03]  /*09a0*/  IADD3 R11, P0, PT, RZ, -R8, RZ ;  /* 0x80000008ff0b7210 */ /* 0x000fc60007f1e0ff */
[----:B------:R-:W-:Y:S02]  /*09b0*/  IMAD R9, R7, R4, R9 ;  /* 0x0000000407097224 */ /* 0x000fe400078e0209 */
[----:B------:R-:W-:-:S04]  /*09c0*/  IMAD.HI.U32 R8, R6, R11, RZ ;  /* 0x0000000b06087227 */ /* 0x000fc800078e00ff */
[----:B------:R-:W-:Y:S02]  /*09d0*/  IMAD.X R13, RZ, RZ, ~R9, P0 ;  /* 0x000000ffff0d7224 */ /* 0x000fe400000e0e09 */
[----:B------:R-:W-:Y:S02]  /*09e0*/  IMAD.MOV.U32 R9, RZ, RZ, R6 ;  /* 0x000000ffff097224 */ /* 0x000fe400078e0006 */
[-C--:B------:R-:W-:Y:S02]  /*09f0*/  IMAD R15, R7, R13.reuse, RZ ;  /* 0x0000000d070f7224 */ /* 0x080fe400078e02ff */
[----:B------:R-:W-:-:S04]  /*0a00*/  IMAD.WIDE.U32 R8, P0, R6, R13, R8 ;  /* 0x0000000d06087225 */ /* 0x000fc80007800008 */
[----:B------:R-:W-:-:S04]  /*0a10*/  IMAD.HI.U32 R13, R7, R13, RZ ;  /* 0x0000000d070d7227 */ /* 0x000fc800078e00ff */
[----:B------:R-:W-:-:S05]  /*0a20*/  IMAD.HI.U32 R8, P1, R7, R11, R8 ;  /* 0x0000000b07087227 */ /* 0x000fca0007820008 */
[----:B------:R-:W-:Y:S02]  /*0a30*/  IADD3 R9, P2, PT, R15, R8, RZ ;  /* 0x000000080f097210 */ /* 0x000fe40007f5e0ff */
[----:B------:R-:W-:-:S03]  /*0a40*/  IADD3.X R8, PT, PT, R13, R7, RZ, P0, !PT ;  /* 0x000000070d087210 */ /* 0x000fc600007fe4ff */
[----:B------:R-:W-:Y:S01]  /*0a50*/  IMAD.WIDE.U32 R6, R9, R4, RZ ;  /* 0x0000000409067225 */ /* 0x000fe200078e00ff */
[----:B------:R-:W-:-:S03]  /*0a60*/  IADD3.X R11, PT, PT, RZ, RZ, R8, P2, P1 ;  /* 0x000000ffff0b7210 */ /* 0x000fc600017e2408 */
[----:B------:R-:W-:Y:S01]  /*0a70*/  IMAD R7, R9, R5, R7 ;  /* 0x0000000509077224 */ /* 0x000fe200078e0207 */
[----:B------:R-:W-:-:S03]  /*0a80*/  IADD3 R13, P0, PT, RZ, -R6, RZ ;  /* 0x80000006ff0d7210 */ /* 0x000fc60007f1e0ff */
[----:B------:R-:W-:Y:S02]  /*0a90*/  IMAD R7, R11, R4, R7 ;  /* 0x000000040b077224 */ /* 0x000fe400078e0207 */
[----:B------:R-:W-:-:S04]  /*0aa0*/  IMAD.HI.U32 R8, R9, R13, RZ ;  /* 0x0000000d09087227 */ /* 0x000fc800078e00ff */
[----:B------:R-:W-:Y:S02]  /*0ab0*/  IMAD.X R6, RZ, RZ, ~R7, P0 ;  /* 0x000000ffff067224 */ /* 0x000fe400000e0e07 */
[----:B------:R-:W-:Y:S02]  /*0ac0*/  IMAD.MOV.U32 R7, RZ, RZ, RZ ;  /* 0x000000ffff077224 */ /* 0x000fe400078e00ff */
[----:B------:R-:W-:-:S04]  /*0ad0*/  IMAD.WIDE.U32 R8, P0, R9, R6, R8 ;  /* 0x0000000609087225 */ /* 0x000fc80007800008 */
[C---:B------:R-:W-:Y:S02]  /*0ae0*/  IMAD R10, R11.reuse, R6, RZ ;  /* 0x000000060b0a7224 */ /* 0x040fe400078e02ff */
[----:B------:R-:W-:-:S04]  /*0af0*/  IMAD.HI.U32 R9, P1, R11, R13, R8 ;  /* 0x0000000d0b097227 */ /* 0x000fc80007820008 */
[----:B------:R-:W-:Y:S01]  /*0b00*/  IMAD.HI.U32 R6, R11, R6, RZ ;  /* 0x000000060b067227 */ /* 0x000fe200078e00ff */
[----:B------:R-:W-:-:S03]  /*0b10*/  IADD3 R9, P2, PT, R10, R9, RZ ;  /* 0x000000090a097210 */ /* 0x000fc60007f5e0ff */
[----:B------:R-:W-:Y:S02]  /*0b20*/  IMAD.X R11, R6, 0x1, R11, P0 ;  /* 0x00000001060b7824 */ /* 0x000fe400000e060b */
[----:B------:R-:W-:-:S03]  /*0b30*/  IMAD.HI.U32 R6, R9, R2, RZ ;  /* 0x0000000209067227 */ /* 0x000fc600078e00ff */
[----:B------:R-:W-:Y:S01]  /*0b40*/  IADD3.X R11, PT, PT, RZ, RZ, R11, P2, P1 ;  /* 0x000000ffff0b7210 */ /* 0x000fe200017e240b */
[----:B------:R-:W-:-:S04]  /*0b50*/  IMAD.WIDE.U32 R6, R9, R3, R6 ;  /* 0x0000000309067225 */ /* 0x000fc800078e0006 */
[C---:B------:R-:W-:Y:S02]  /*0b60*/  IMAD R9, R11.reuse, R3, RZ ;  /* 0x000000030b097224 */ /* 0x040fe400078e02ff */
[----:B------:R-:W-:-:S04]  /*0b70*/  IMAD.HI.U32 R6, P0, R11, R2, R6 ;  /* 0x000000020b067227 */ /* 0x000fc80007800006 */
[----:B------:R-:W-:Y:S01]  /*0b80*/  IMAD.HI.U32 R8, R11, R3, RZ ;  /* 0x000000030b087227 */ /* 0x000fe200078e00ff */
[----:B------:R-:W-:-:S04]  /*0b90*/  IADD3 R9, P1, PT, R9, R6, RZ ;  /* 0x0000000609097210 */ /* 0x000fc80007f3e0ff */
[----:B------:R-:W-:Y:S01]  /*0ba0*/  IADD3.X R8, PT, PT, R8, RZ, RZ, P0, !PT ;  /* 0x000000ff08087210 */ /* 0x000fe200007fe4ff */
[----:B------:R-:W-:-:S04]  /*0bb0*/  IMAD.WIDE.U32 R6, R9, R4, RZ ;  /* 0x0000000409067225 */ /* 0x000fc800078e00ff */
[----:B------:R-:W-:Y:S01]  /*0bc0*/  IMAD.X R11, RZ, RZ, R8, P1 ;  /* 0x000000ffff0b7224 */ /* 0x000fe200008e0608 */
[----:B------:R-:W-:Y:S01]  /*0bd0*/  IADD3 R13, P1, PT, -R6, R2, RZ ;  /* 0x00000002060d7210 */ /* 0x000fe20007f3e1ff */
[----:B------:R-:W-:-:S03]  /*0be0*/  IMAD R9, R9, R5, R7 ;  /* 0x0000000509097224 */ /* 0x000fc600078e0207 */
[-C--:B------:R-:W-:Y:S01]  /*0bf0*/  ISETP.GE.U32.AND P0, PT, R13, R4.reuse, PT ;  /* 0x000000040d00720c */ /* 0x080fe20003f06070 */
[----:B------:R-:W-:-:S04]  /*0c00*/  IMAD R2, R11, R4, R9 ;  /* 0x000000040b027224 */ /* 0x000fc800078e0209 */
[----:B------:R-:W-:Y:S01]  /*0c10*/  IMAD.X R2, R3, 0x1, ~R2, P1 ;  /* 0x0000000103027824 */ /* 0x000fe200008e0e02 */
[----:B------:R-:W-:-:S04]  /*0c20*/  IADD3 R7, P1, PT, R13, -R4, RZ ;  /* 0x800000040d077210 */ /* 0x000fc80007f3e0ff */
[C---:B------:R-:W-:Y:S01]  /*0c30*/  ISETP.GE.U32.AND.EX P0, PT, R2.reuse, R5, PT, P0 ;  /* 0x000000050200720c */ /* 0x040fe20003f06100 */
[----:B------:R-:W-:Y:S01]  /*0c40*/  IMAD.X R6, R2, 0x1, ~R5, P1 ;  /* 0x0000000102067824 */ /* 0x000fe200008e0e05 */
[----:B------:R-:W-:Y:S02]  /*0c50*/  ISETP.NE.U32.AND P1, PT, R4, RZ, PT ;  /* 0x000000ff0400720c */ /* 0x000fe40003f25070 */
[----:B------:R-:W-:Y:S02]  /*0c60*/  SEL R7, R7, R13, P0 ;  /* 0x0000000d07077207 */ /* 0x000fe40000000000 */
[----:B------:R-:W-:Y:S02]  /*0c70*/  SEL R6, R6, R2, P0 ;  /* 0x0000000206067207 */ /* 0x000fe40000000000 */
[CC--:B------:R-:W-:Y:S02]  /*0c80*/  ISETP.GE.U32.AND P0, PT, R7.reuse, R4.reuse, PT ;  /* 0x000000040700720c */ /* 0x0c0fe40003f06070 */
[----:B------:R-:W-:-:S02]  /*0c90*/  IADD3 R2, P2, PT, R7, -R4, RZ ;  /* 0x8000000407027210 */ /* 0x000fc40007f5e0ff */
[CC--:B------:R-:W-:Y:S02]  /*0ca0*/  ISETP.GE.U32.AND.EX P0, PT, R6.reuse, R5.reuse, PT, P0 ;  /* 0x000000050600720c */ /* 0x0c0fe40003f06100 */
[----:B------:R-:W-:Y:S02]  /*0cb0*/  IADD3.X R3, PT, PT, R6, ~R5, RZ, P2, !PT ;  /* 0x8000000506037210 */ /* 0x000fe400017fe4ff */
[----:B------:R-:W-:Y:S02]  /*0cc0*/  ISETP.NE.AND.EX P1, PT, R5, RZ, PT, P1 ;  /* 0x000000ff0500720c */ /* 0x000fe40003f25310 */
[----:B------:R-:W-:Y:S01]  /*0cd0*/  SEL R4, R2, R7, P0 ;  /* 0x0000000702047207 */ /* 0x000fe20000000000 */
[----:B------:R-:W-:Y:S01]  /*0ce0*/  IMAD.MOV.U32 R2, RZ, RZ, R0 ;  /* 0x000000ffff027224 */ /* 0x000fe200078e0000 */
[----:B------:R-:W-:Y:S01]  /*0cf0*/  SEL R5, R3, R6, P0 ;  /* 0x0000000603057207 */ /* 0x000fe20000000000 */
[----:B------:R-:W-:Y:S01]  /*0d00*/  IMAD.MOV.U32 R3, RZ, RZ, 0x0 ;  /* 0x00000000ff037424 */ /* 0x000fe200078e00ff */
[----:B------:R-:W-:-:S02]  /*0d10*/  SEL R4, R4, 0xffffffff, P1 ;  /* 0xffffffff04047807 */ /* 0x000fc40000800000 */
[----:B------:R-:W-:Y:S01]  /*0d20*/  SEL R5, R5, 0xffffffff, P1 ;  /* 0xffffffff05057807 */ /* 0x000fe20000800000 */
[----:B------:R-:W-:Y:S06]  /*0d30*/  RET.REL.NODEC R2 `(_Z24pir_inner_product_kernelPmPKmS1_mmmm) ;  /* 0xfffffff002b07950 */ /* 0x000fec0003c3ffff */
.L_x_9:
[----:B------:R-:W-:-:S00]  /*0d40*/  BRA `(.L_x_9) ;  /* 0xfffffffc00fc7947 */ /* 0x000fc0000383ffff */
[----:B------:R-:W-:-:S00]  /*0d50*/  NOP ;  /* 0x0000000000007918 */ /* 0x000fc00000000000 */
        /* <DEDUP_REMOVED lines=10> */
.L_x_15:


//--------------------- .text._Z15poly_add_kernelPmPKmS1_mm --------------------------
	.section	.text._Z15poly_add_kernelPmPKmS1_mm,"ax",@progbits
	.align	128
        .global         _Z15poly_add_kernelPmPKmS1_mm
        .type           _Z15poly_add_kernelPmPKmS1_mm,@function
        .size           _Z15poly_add_kernelPmPKmS1_mm,(.L_x_17 - _Z15poly_add_kernelPmPKmS1_mm)
        .other          _Z15poly_add_kernelPmPKmS1_mm,@"STO_CUDA_ENTRY STV_DEFAULT"
_Z15poly_add_kernelPmPKmS1_mm:
.text._Z15poly_add_kernelPmPKmS1_mm:
[----:B------:R-:W-:Y:S01]  /*0000*/  LDC R1, c[0x0][0x37c] ;  /* 0x0000df00ff017b82 */ /* 0x000fe20000000800 */
[----:B------:R-:W0:Y:S07]  /*0010*/  S2R R3, SR_TID.X ;  /* 0x0000000000037919 */ /* 0x000e2e0000002100 */
[----:B------:R-:W0:Y:S01]  /*0020*/  S2UR UR4, SR_CTAID.X ;  /* 0x00000000000479c3 */ /* 0x000e220000002500 */
[----:B------:R-:W1:Y:S07]  /*0030*/  LDCU.64 UR6, c[0x0][0x3a0] ;  /* 0x00007400ff0677ac */ /* 0x000e6e0008000a00 */
[----:B------:R-:W0:Y:S02]  /*0040*/  LDC R0, c[0x0][0x360] ;  /* 0x0000d800ff007b82 */ /* 0x000e240000000800 */
[----:B0-----:R-:W-:-:S05]  /*0050*/  IMAD R0, R0, UR4, R3 ;  /* 0x0000000400007c24 */ /* 0x001fca000f8e0203 */
[----:B-1----:R-:W-:-:S04]  /*0060*/  ISETP.GE.U32.AND P0, PT, R0, UR6, PT ;  /* 0x0000000600007c0c */ /* 0x002fc8000bf06070 */
[----:B------:R-:W-:-:S13]  /*0070*/  ISETP.GE.U32.AND.EX P0, PT, RZ, UR7, PT, P0 ;  /* 0x00000007ff007c0c */ /* 0x000fda000bf06100 */
[----:B------:R-:W-:Y:S05]  /*0080*/  @P0 EXIT ;  /* 0x000000000000094d */ /* 0x000fea0003800000 */
[----:B------:R-:W0:Y:S01]  /*0090*/  LDC.64 R4, c[0x0][0x390] ;  /* 0x0000e400ff047b82 */ /* 0x000e220000000a00 */
[----:B------:R-:W1:Y:S01]  /*00a0*/  LDCU.128 UR8, c[0x0][0x380] ;  /* 0x00007000ff0877ac */ /* 0x000e620008000c00 */
[----:B------:R-:W-:Y:S01]  /*00b0*/  IMAD.SHL.U32 R9, R0, 0x8, RZ ;  /* 0x0000000800097824 */ /* 0x000fe200078e00ff */
[----:B------:R-:W-:Y:S01]  /*00c0*/  SHF.R.U32.HI R0, RZ, 0x1d, R0 ;  /* 0x0000001dff007819 */ /* 0x000fe20000011600 */
[----:B------:R-:W2:Y:S04]  /*00d0*/  LDCU.64 UR4, c[0x0][0x358] ;  /* 0x00006b00ff0477ac */ /* 0x000ea80008000a00 */
[----:B------:R-:W3:Y:S01]  /*00e0*/  LDC.64 R6, c[0x0][0x398] ;  /* 0x0000e600ff067b82 */ /* 0x000ee20000000a00 */
[----:B-1----:R-:W-:-:S04]  /*00f0*/  IADD3 R2, P0, PT, R9, UR10, RZ ;  /* 0x0000000a09027c10 */ /* 0x002fc8000ff1e0ff */
[----:B------:R-:W-:Y:S02]  /*0100*/  IADD3.X R3, PT, PT, R0, UR11, RZ, P0, !PT ;  /* 0x0000000b00037c10 */ /* 0x000fe400087fe4ff */
[----:B0-----:R-:W-:-:S04]  /*0110*/  IADD3 R4, P1, PT, R9, R4, RZ ;  /* 0x0000000409047210 */ /* 0x001fc80007f3e0ff */
[----:B--2---:R-:W2:Y:S01]  /*0120*/  LDG.E.64.CONSTANT R2, desc[UR4][R2.64] ;  /* 0x0000000402027981 */ /* 0x004ea2000c1e9b00 */
[----:B------:R-:W-:-:S06]  /*0130*/  IMAD.X R5, R0, 0x1, R5, P1 ;  /* 0x0000000100057824 */ /* 0x000fcc00008e0605 */
[----:B------:R-:W2:Y:S01]  /*0140*/  LDG.E.64.CONSTANT R4, desc[UR4][R4.64] ;  /* 0x0000000404047981 */ /* 0x000ea2000c1e9b00 */
[----:B------:R-:W-:-:S04]  /*0150*/  IADD3 R8, P1, PT, R9, UR8, RZ ;  /* 0x0000000809087c10 */ /* 0x000fc8000ff3e0ff */
[----:B------:R-:W-:Y:S02]  /*0160*/  IADD3.X R9, PT, PT, R0, UR9, RZ, P1, !PT ;  /* 0x0000000900097c10 */ /* 0x000fe40008ffe4ff */
[----:B--2---:R-:W-:-:S05]  /*0170*/  IADD3 R11, P0, PT, R2, R4, RZ ;  /* 0x00000004020b7210 */ /* 0x004fca0007f1e0ff */
[----:B------:R-:W-:Y:S01]  /*0180*/  IMAD.X R10, R3, 0x1, R5, P0 ;  /* 0x00000001030a7824 */ /* 0x000fe200000e0605 */
[----:B---3--:R-:W-:-:S04]  /*0190*/  ISETP.GE.U32.AND P0, PT, R11, R6, PT ;  /* 0x000000060b00720c */ /* 0x008fc80003f06070 */
[----:B------:R-:W-:-:S04]  /*01a0*/  ISETP.GE.U32.AND.EX P0, PT, R10, R7, PT, P0 ;  /* 0x000000070a00720c */ /* 0x000fc80003f06100 */
[----:B------:R-:W-:Y:S02]  /*01b0*/  SEL R6, R6, RZ, P0 ;  /* 0x000000ff06067207 */ /* 0x000fe40000000000 */
[----:B------:R-:W-:Y:S02]  /*01c0*/  SEL R7, R7, RZ, P0 ;  /* 0x000000ff07077207 */ /* 0x000fe40000000000 */
[----:B------:R-:W-:-:S05]  /*01d0*/  IADD3 R6, P0, PT, -R6, R11, RZ ;  /* 0x0000000b06067210 */ /* 0x000fca0007f1e1ff */
[----:B------:R-:W-:-:S05]  /*01e0*/  IMAD.X R7, R10, 0x1, ~R7, P0 ;  /* 0x000000010a077824 */ /* 0x000fca00000e0e07 */
[----:B------:R-:W-:Y:S01]  /*01f0*/  STG.E.64 desc[UR4][R8.64], R6 ;  /* 0x0000000608007986 */ /* 0x000fe2000c101b04 */
[----:B------:R-:W-:Y:S05]  /*0200*/  EXIT ;  /* 0x000000000000794d */ /* 0x000fea0003800000 */
.L_x_10:
        /* <DEDUP_REMOVED lines=15> */
.L_x_17:


//--------------------- .text._Z24poly_multiply_ntt_kernelPmPKmS1_mmm --------------------------
	.section	.text._Z24poly_multiply_ntt_kernelPmPKmS1_mmm,"ax",@progbits
	.align	128
        .global         _Z24poly_multiply_ntt_kernelPmPKmS1_mmm
        .type           _Z24poly_multiply_ntt_kernelPmPKmS1_mmm,@function
        .size           _Z24poly_multiply_ntt_kernelPmPKmS1_mmm,(.L_x_18 - _Z24poly_multiply_ntt_kernelPmPKmS1_mmm)
        .other          _Z24poly_multiply_ntt_kernelPmPKmS1_mmm,@"STO_CUDA_ENTRY STV_DEFAULT"
_Z24poly_multiply_ntt_kernelPmPKmS1_mmm:
.text._Z24poly_multiply_ntt_kernelPmPKmS1_mmm:
        /* <DEDUP_REMOVED lines=13> */
[----:B------:R-:W2:Y:S01]  /*00d0*/  LDCU.64 UR4, c[0x0][0x358] ;  /* 0x00006b00ff0477ac */ /* 0x000ea20008000a00 */
[----:B------:R-:W3:Y:S02]  /*00e0*/  LDCU.64 UR6, c[0x0][0x3a0] ;  /* 0x00007400ff0677ac */ /* 0x000ee40008000a00 */
[----:B-1----:R-:W-:-:S04]  /*00f0*/  IADD3 R4, P0, PT, R3, UR10, RZ ;  /* 0x0000000a03047c10 */ /* 0x002fc8000ff1e0ff */
[----:B------:R-:W-:Y:S02]  /*0100*/  IADD3.X R5, PT, PT, R0, UR11, RZ, P0, !PT ;  /* 0x0000000b00057c10 */ /* 0x000fe400087fe4ff */
[----:B0-----:R-:W-:-:S04]  /*0110*/  IADD3 R8, P1, PT, R3, R8, RZ ;  /* 0x0000000803087210 */ /* 0x001fc80007f3e0ff */
[----:B--2---:R-:W2:Y:S01]  /*0120*/  LDG.E.64.CONSTANT R4, desc[UR4][R4.64] ;  /* 0x0000000404047981 */ /* 0x004ea2000c1e9b00 */
[----:B------:R-:W-:-:S06]  /*0130*/  IMAD.X R9, R0, 0x1, R9, P1 ;  /* 0x0000000100097824 */ /* 0x000fcc00008e0609 */
[----:B------:R-:W2:Y:S02]  /*0140*/  LDG.E.64.CONSTANT R8, desc[UR4][R8.64] ;  /* 0x0000000408087981 */ /* 0x000ea4000c1e9b00 */
[----:B--2---:R-:W-:-:S04]  /*0150*/  IMAD.WIDE.U32 R6, R5, R8, RZ ;  /* 0x0000000805067225 */ /* 0x004fc800078e00ff */
[----:B------:R-:W-:-:S04]  /*0160*/  IMAD.WIDE.U32 R10, P0, R4, R9, R6 ;  /* 0x00000009040a7225 */ /* 0x000fc80007800006 */
[----:B------:R-:W-:Y:S01]  /*0170*/  IMAD.WIDE.U32 R6, R4, R8, RZ ;  /* 0x0000000804067225 */ /* 0x000fe200078e00ff */
[----:B------:R-:W-:-:S03]  /*0180*/  IADD3.X R13, PT, PT, RZ, RZ, RZ, P0, !PT ;  /* 0x000000ffff0d7210 */ /* 0x000fc600007fe4ff */
[----:B------:R-:W-:Y:S01]  /*0190*/  IMAD.MOV.U32 R12, RZ, RZ, R11 ;  /* 0x000000ffff0c7224 */ /* 0x000fe200078e000b */
[----:B------:R-:W-:-:S05]  /*01a0*/  IADD3 R7, P0, PT, R7, R10, RZ ;  /* 0x0000000a07077210 */ /* 0x000fca0007f1e0ff */
[----:B------:R-:W-:Y:S02]  /*01b0*/  IMAD.WIDE.U32.X R10, R5, R9, R12, P0 ;  /* 0x00000009050a7225 */ /* 0x000fe400000e040c */
[----:B------:R-:W0:Y:S04]  /*01c0*/  LDC.64 R4, c[0x0][0x398] ;  /* 0x0000e600ff047b82 */ /* 0x000e280000000a00 */
[----:B---3--:R-:W-:-:S04]  /*01d0*/  IMAD.WIDE.U32 R12, R11, UR6, RZ ;  /* 0x000000060b0c7c25 */ /* 0x008fc8000f8e00ff */
[----:B------:R-:W-:-:S04]  /*01e0*/  IMAD.WIDE.U32 R8, R10, UR6, RZ ;  /* 0x000000060a087c25 */ /* 0x000fc8000f8e00ff */
[----:B------:R-:W-:-:S05]  /*01f0*/  IMAD.WIDE.U32 R12, P0, R10, UR7, R12 ;  /* 0x000000070a0c7c25 */ /* 0x000fca000f80000c */
[----:B------:R-:W-:Y:S01]  /*0200*/  IADD3.X R15, PT, PT, RZ, RZ, RZ, P0, !PT ;  /* 0x000000ffff0f7210 */ /* 0x000fe200007fe4ff */
[----:B------:R-:W-:Y:S01]  /*0210*/  IMAD.MOV.U32 R14, RZ, RZ, R13 ;  /* 0x000000ffff0e7224 */ /* 0x000fe200078e000d */
[----:B------:R-:W-:-:S05]  /*0220*/  IADD3 RZ, P0, PT, R9, R12, RZ ;  /* 0x0000000c09ff7210 */ /* 0x000fca0007f1e0ff */
[----:B------:R-:W-:-:S03]  /*0230*/  IMAD.WIDE.U32.X R10, R11, UR7, R14, P0 ;  /* 0x000000070b0a7c25 */ /* 0x000fc600080e040e */
[----:B------:R-:W-:-:S04]  /*0240*/  IADD3 R9, P0, PT, RZ, -R10, RZ ;  /* 0x8000000aff097210 */ /* 0x000fc80007f1e0ff */
[----:B------:R-:W-:Y:S01]  /*0250*/  IADD3.X R11, PT, PT, RZ, ~R11, RZ, P0, !PT ;  /* 0x8000000bff0b7210 */ /* 0x000fe200007fe4ff */
[----:B0-----:R-:W-:-:S04]  /*0260*/  IMAD.WIDE.U32 R6, R9, R4, R6 ;  /* 0x0000000409067225 */ /* 0x001fc800078e0006 */
[----:B------:R-:W-:-:S04]  /*0270*/  IMAD R2, R11, R4, RZ ;  /* 0x000000040b027224 */ /* 0x000fc800078e02ff */
[----:B------:R-:W-:Y:S01]  /*0280*/  IMAD R9, R9, R5, R2 ;  /* 0x0000000509097224 */ /* 0x000fe200078e0202 */
[----:B------:R-:W-:-:S03]  /*0290*/  ISETP.GE.U32.AND P0, PT, R6, R4, PT ;  /* 0x000000040600720c */ /* 0x000fc60003f06070 */
[----:B------:R-:W-:-:S05]  /*02a0*/  IMAD.IADD R8, R7, 0x1, R9 ;  /* 0x0000000107087824 */ /* 0x000fca00078e0209 */
[----:B------:R-:W-:-:S04]  /*02b0*/  ISETP.GE.U32.AND.EX P0, PT, R8, R5, PT, P0 ;  /* 0x000000050800720c */ /* 0x000fc80003f06100 */
[----:B------:R-:W-:Y:S02]  /*02c0*/  SEL R7, R4, RZ, P0 ;  /* 0x000000ff04077207 */ /* 0x000fe40000000000 */
[----:B------:R-:W-:Y:S02]  /*02d0*/  SEL R5, R5, RZ, P0 ;  /* 0x000000ff05057207 */ /* 0x000fe40000000000 */
[----:B------:R-:W-:Y:S02]  /*02e0*/  IADD3 R2, P1, PT, R3, UR8, RZ ;  /* 0x0000000803027c10 */ /* 0x000fe4000ff3e0ff */
[----:B------:R-:W-:Y:S02]  /*02f0*/  IADD3 R6, P0, PT, -R7, R6, RZ ;  /* 0x0000000607067210 */ /* 0x000fe40007f1e1ff */
[----:B------:R-:W-:Y:S02]  /*0300*/  IADD3.X R3, PT, PT, R0, UR9, RZ, P1, !PT ;  /* 0x0000000900037c10 */ /* 0x000fe40008ffe4ff */
[----:B------:R-:W-:-:S05]  /*0310*/  IADD3.X R7, PT, PT, ~R5, R8, RZ, P0, !PT ;  /* 0x0000000805077210 */ /* 0x000fca00007fe5ff */
[----:B------:R-:W-:Y:S01]  /*0320*/  STG.E.64 desc[UR4][R2.64], R6 ;  /* 0x0000000602007986 */ /* 0x000fe2000c101b04 */
[----:B------:R-:W-:Y:S05]  /*0330*/  EXIT ;  /* 0x000000000000794d */ /* 0x000fea0003800000 */
.L_x_11:
        /* <DEDUP_REMOVED lines=12> */
.L_x_18:


//--------------------- .text._Z16ntt_scale_kernelPmmmmm --------------------------
	.section	.text._Z16ntt_scale_kernelPmmmmm,"ax",@progbits
	.align	128
        .global         _Z16ntt_scale_kernelPmmmmm
        .type           _Z16ntt_scale_kernelPmmmmm,@function
        .size           _Z16ntt_scale_kernelPmmmmm,(.L_x_19 - _Z16ntt_scale_kernelPmmmmm)
        .other          _Z16ntt_scale_kernelPmmmmm,@"STO_CUDA_ENTRY STV_DEFAULT"
_Z16ntt_scale_kernelPmmmmm:
.text._Z16ntt_scale_kernelPmmmmm:
        /* <DEDUP_REMOVED lines=9> */
[----:B------:R-:W0:Y:S01]  /*0090*/  LDCU.128 UR8, c[0x0][0x380] ;  /* 0x00007000ff0877ac */ /* 0x000e220008000c00 */
[----:B------:R-:W1:Y:S01]  /*00a0*/  LDC.64 R4, c[0x0][0x398] ;  /* 0x0000e600ff047b82 */ /* 0x000e620000000a00 */
[----:B------:R-:W2:Y:S01]  /*00b0*/  LDCU.64 UR4, c[0x0][0x358] ;  /* 0x00006b00ff0477ac */ /* 0x000ea20008000a00 */
[----:B0-----:R-:W-:-:S04]  /*00c0*/  LEA R2, P0, R0, UR8, 0x3 ;  /* 0x0000000800027c11 */ /* 0x001fc8000f8018ff */
[----:B------:R-:W-:-:S05]  /*00d0*/  LEA.HI.X R3, R0, UR9, RZ, 0x3, P0 ;  /* 0x0000000900037c11 */ /* 0x000fca00080f1cff */
[----:B--2---:R-:W1:Y:S02]  /*00e0*/  LDG.E.64 R8, desc[UR4][R2.64] ;  /* 0x0000000402087981 */ /* 0x004e64000c1e1b00 */
[----:B-1----:R-:W-:-:S04]  /*00f0*/  ISETP.GE.U32.AND P0, PT, R8, R4, PT ;  /* 0x000000040800720c */ /* 0x002fc80003f06070 */
[----:B------:R-:W-:-:S04]  /*0100*/  ISETP.GE.U32.AND.EX P0, PT, R9, R5, PT, P0 ;  /* 0x000000050900720c */ /* 0x000fc80003f06100 */
[----:B------:R-:W-:Y:S02]  /*0110*/  SEL R7, R4, RZ, P0 ;  /* 0x000000ff04077207 */ /* 0x000fe40000000000 */
[----:B------:R-:W-:Y:S02]  /*0120*/  SEL R11, R5, RZ, P0 ;  /* 0x000000ff050b7207 */ /* 0x000fe40000000000 */
[----:B------:R-:W-:Y:S02]  /*0130*/  IADD3 R0, P0, PT, R8, -R7, RZ ;  /* 0x8000000708007210 */ /* 0x000fe40007f1e0ff */
[----:B------:R-:W0:Y:S03]  /*0140*/  LDC.64 R6, c[0x0][0x390] ;  /* 0x0000e400ff067b82 */ /* 0x000e260000000a00 */
[----:B------:R-:W-:Y:S01]  /*0150*/  IMAD.X R8, R9, 0x1, ~R11, P0 ;  /* 0x0000000109087824 */ /* 0x000fe200000e0e0b */
[----:B------:R-:W-:-:S04]  /*0160*/  ISETP.GE.U32.AND P0, PT, R0, R4, PT ;  /* 0x000000040000720c */ /* 0x000fc80003f06070 */
[----:B------:R-:W-:-:S04]  /*0170*/  ISETP.GE.U32.AND.EX P0, PT, R8, R5, PT, P0 ;  /* 0x000000050800720c */ /* 0x000fc80003f06100 */
[----:B------:R-:W-:Y:S02]  /*0180*/  SEL R15, R4, RZ, P0 ;  /* 0x000000ff040f7207 */ /* 0x000fe40000000000 */
[----:B------:R-:W-:Y:S02]  /*0190*/  SEL R17, R5, RZ, P0 ;  /* 0x000000ff05117207 */ /* 0x000fe40000000000 */
[----:B------:R-:W-:-:S05]  /*01a0*/  IADD3 R15, P0, PT, -R15, R0, RZ ;  /* 0x000000000f0f7210 */ /* 0x000fca0007f1e1ff */
[----:B------:R-:W-:-:S04]  /*01b0*/  IMAD.X R17, R8, 0x1, ~R17, P0 ;  /* 0x0000000108117824 */ /* 0x000fc800000e0e11 */
[----:B0-----:R-:W-:-:S04]  /*01c0*/  IMAD.WIDE.U32 R8, R17, R6, RZ ;  /* 0x0000000611087225 */ /* 0x001fc800078e00ff */
[----:B------:R-:W-:-:S04]  /*01d0*/  IMAD.WIDE.U32 R10, P0, R15, R7, R8 ;  /* 0x000000070f0a7225 */ /* 0x000fc80007800008 */
[----:B------:R-:W-:-:S04]  /*01e0*/  IMAD.WIDE.U32 R8, R15, R6, RZ ;  /* 0x000000060f087225 */ /* 0x000fc800078e00ff */
[----:B------:R-:W-:Y:S01]  /*01f0*/  IMAD.X R13, RZ, RZ, RZ, P0 ;  /* 0x000000ffff0d7224 */ /* 0x000fe200000e06ff */
[----:B------:R-:W-:Y:S01]  /*0200*/  IADD3 RZ, P0, PT, R9, R10, RZ ;  /* 0x0000000a09ff7210 */ /* 0x000fe20007f1e0ff */
[----:B------:R-:W-:-:S04]  /*0210*/  IMAD.MOV.U32 R12, RZ, RZ, R11 ;  /* 0x000000ffff0c7224 */ /* 0x000fc800078e000b */
[----:B------:R-:W-:-:S04]  /*0220*/  IMAD.WIDE.U32.X R6, R17, R7, R12, P0 ;  /* 0x0000000711067225 */ /* 0x000fc800000e040c */
[-C--:B------:R-:W-:Y:S02]  /*0230*/  IMAD R0, R7, R4.reuse, RZ ;  /* 0x0000000407007224 */ /* 0x080fe400078e02ff */
[----:B------:R-:W-:-:S04]  /*0240*/  IMAD.WIDE.U32 R8, R6, R4, RZ ;  /* 0x0000000406087225 */ /* 0x000fc800078e00ff */
[----:B------:R-:W-:Y:S01]  /*0250*/  IMAD R7, R6, R5, R0 ;  /* 0x0000000506077224 */ /* 0x000fe200078e0200 */
[----:B------:R-:W-:Y:S01]  /*0260*/  IADD3 R6, P0, PT, RZ, -R8, RZ ;  /* 0x80000008ff067210 */ /* 0x000fe20007f1e0ff */
[----:B------:R-:W-:Y:S02]  /*0270*/  IMAD R0, R17, UR10, RZ ;  /* 0x0000000a11007c24 */ /* 0x000fe4000f8e02ff */
[----:B------:R-:W-:Y:S02]  /*0280*/  IMAD.IADD R8, R9, 0x1, R7 ;  /* 0x0000000109087824 */ /* 0x000fe400078e0207 */
[C---:B------:R-:W-:Y:S02]  /*0290*/  IMAD R9, R15.reuse, UR11, R0 ;  /* 0x0000000b0f097c24 */ /* 0x040fe4000f8e0200 */
[----:B------:R-:W-:Y:S02]  /*02a0*/  IMAD.X R7, RZ, RZ, ~R8, P0 ;  /* 0x000000ffff077224 */ /* 0x000fe400000e0e08 */
[----:B------:R-:W-:-:S04]  /*02b0*/  IMAD.WIDE.U32 R6, R15, UR10, R6 ;  /* 0x0000000a0f067c25 */ /* 0x000fc8000f8e0006 */
[----:B------:R-:W-:Y:S01]  /*02c0*/  IMAD.IADD R0, R7, 0x1, R9 ;  /* 0x0000000107007824 */ /* 0x000fe200078e0209 */
[----:B------:R-:W-:-:S04]  /*02d0*/  ISETP.GE.U32.AND P0, PT, R6, R4, PT ;  /* 0x000000040600720c */ /* 0x000fc80003f06070 */
[----:B------:R-:W-:-:S04]  /*02e0*/  ISETP.GE.U32.AND.EX P0, PT, R0, R5, PT, P0 ;  /* 0x000000050000720c */ /* 0x000fc80003f06100 */
[----:B------:R-:W-:Y:S02]  /*02f0*/  SEL R7, R4, RZ, P0 ;  /* 0x000000ff04077207 */ /* 0x000fe40000000000 */
[----:B------:R-:W-:Y:S02]  /*0300*/  SEL R5, R5, RZ, P0 ;  /* 0x000000ff05057207 */ /* 0x000fe40000000000 */
[----:B------:R-:W-:-:S05]  /*0310*/  IADD3 R6, P0, PT, -R7, R6, RZ ;  /* 0x0000000607067210 */ /* 0x000fca0007f1e1ff */
[----:B------:R-:W-:-:S05]  /*0320*/  IMAD.X R7, R0, 0x1, ~R5, P0 ;  /* 0x0000000100077824 */ /* 0x000fca00000e0e05 */
[----:B------:R-:W-:Y:S01]  /*0330*/  STG.E.64 desc[UR4][R2.64], R6 ;  /* 0x0000000602007986 */ /* 0x000fe2000c101b04 */
[----:B------:R-:W-:Y:S05]  /*0340*/  EXIT ;  /* 0x000000000000794d */ /* 0x000fea0003800000 */
.L_x_12:
        /* <DEDUP_REMOVED lines=11> */
.L_x_19:


//--------------------- .text._Z18ntt_inverse_kernelPmPKmS1_mmmmii --------------------------
	.section	.text._Z18ntt_inverse_kernelPmPKmS1_mmmmii,"ax",@progbits
	.align	128
        .global         _Z18ntt_inverse_kernelPmPKmS1_mmmmii
        .type           _Z18ntt_inverse_kernelPmPKmS1_mmmmii,@function
        .size           _Z18ntt_inverse_kernelPmPKmS1_mmmmii,(.L_x_20 - _Z18ntt_inverse_kernelPmPKmS1_mmmmii)
        .other          _Z18ntt_inverse_kernelPmPKmS1_mmmmii,@"STO_CUDA_ENTRY STV_DEFAULT"
_Z18ntt_inverse_kernelPmPKmS1_mmmmii:
.text._Z18ntt_inverse_kernelPmPKmS1_mmmmii:
[----:B------:R-:W-:Y:S01]  /*0000*/  LDC R1, c[0x0][0x37c] ;  /* 0x0000df00ff017b82 */ /* 0x000fe20000000800 */
[----:B------:R-:W0:Y:S07]  /*0010*/  S2R R3, SR_TID.X ;  /* 0x0000000000037919 */ /* 0x000e2e0000002100 */
[----:B------:R-:W0:Y:S01]  /*0020*/  S2UR UR4, SR_CTAID.X ;  /* 0x00000000000479c3 */ /* 0x000e220000002500 */
[----:B------:R-:W1:Y:S01]  /*0030*/  LDCU UR6, c[0x0][0x3b8] ;  /* 0x00007700ff0677ac */ /* 0x000e620008000800 */
[----:B------:R-:W-:-:S06]  /*0040*/  IMAD.MOV.U32 R0, RZ, RZ, 0x1 ;  /* 0x00000001ff007424 */ /* 0x000fcc00078e00ff */
[----:B------:R-:W0:Y:S01]  /*0050*/  LDC R2, c[0x0][0x360] ;  /* 0x0000d800ff027b82 */ /* 0x000e220000000800 */
[C---:B-1----:R-:W-:Y:S02]  /*0060*/  SHF.L.U64.HI R5, R0.reuse, UR6, RZ ;  /* 0x0000000600057c19 */ /* 0x042fe400080102ff */
[----:B------:R-:W-:Y:S01]  /*0070*/  SHF.L.U32 R4, R0, UR6, RZ ;  /* 0x0000000600047c19 */ /* 0x000fe200080006ff */
[----:B0-----:R-:W-:-:S03]  /*0080*/  IMAD R2, R2, UR4, R3 ;  /* 0x0000000402027c24 */ /* 0x001fc6000f8e0203 */
[--C-:B------:R-:W-:Y:S02]  /*0090*/  SHF.R.U64 R3, R4, 0x1, R5.reuse ;  /* 0x0000000104037819 */ /* 0x100fe40000001205 */
[----:B------:R-:W-:Y:S02]  /*00a0*/  SHF.R.U32.HI R4, RZ, 0x1, R5 ;  /* 0x00000001ff047819 */ /* 0x000fe40000011605 */
[----:B------:R-:W-:-:S04]  /*00b0*/  ISETP.GT.U32.AND P0, PT, R3, R2, PT ;  /* 0x000000020300720c */ /* 0x000fc80003f04070 */
[----:B------:R-:W-:-:S13]  /*00c0*/  ISETP.GT.U32.AND.EX P0, PT, R4, RZ, PT, P0 ;  /* 0x000000ff0400720c */ /* 0x000fda0003f04100 */
[----:B------:R-:W-:Y:S05]  /*00d0*/  @!P0 EXIT ;  /* 0x000000000000894d */ /* 0x000fea0003800000 */
[----:B------:R-:W0:Y:S01]  /*00e0*/  LDC R13, c[0x0][0x3bc] ;  /* 0x0000ef00ff0d7b82 */ /* 0x000e220000000800 */
[----:B------:R-:W1:Y:S01]  /*00f0*/  LDCU.128 UR8, c[0x0][0x380] ;  /* 0x00007000ff0877ac */ /* 0x000e620008000c00 */
[----:B------:R-:W2:Y:S06]  /*0100*/  LDCU.64 UR4, c[0x0][0x358] ;  /* 0x00006b00ff0477ac */ /* 0x000eac0008000a00 */
[----:B------:R-:W3:Y:S01]  /*0110*/  LDC.64 R10, c[0x0][0x390] ;  /* 0x0000e400ff0a7b82 */ /* 0x000ee20000000a00 */
[----:B0-----:R-:W-:-:S04]  /*0120*/  IADD3 R3, PT, PT, -R13, UR6, RZ ;  /* 0x000000060d037c10 */ /* 0x001fc8000fffe1ff */
[CC--:B------:R-:W-:Y:S01]  /*0130*/  SHF.L.U64.HI R12, R0.reuse, R3.reuse, RZ ;  /* 0x00000003000c7219 */ /* 0x0c0fe200000102ff */
[----:B------:R-:W-:Y:S01]  /*0140*/  VIADD R5, R3, 0xffffffff ;  /* 0xffffffff03057836 */ /* 0x000fe20000000000 */
[----:B------:R-:W-:-:S04]  /*0150*/  SHF.L.U32 R7, R0, R3, RZ ;  /* 0x0000000300077219 */ /* 0x000fc800000006ff */
[----:B------:R-:W-:Y:S02]  /*0160*/  SHF.R.U64 R7, R7, 0x1, R12 ;  /* 0x0000000107077819 */ /* 0x000fe4000000120c */
[----:B------:R-:W-:-:S03]  /*0170*/  SHF.R.U64 R6, R2, R5, RZ ;  /* 0x0000000502067219 */ /* 0x000fc600000012ff */
[----:B------:R-:W-:Y:S01]  /*0180*/  VIADD R15, R7, 0xffffffff ;  /* 0xffffffff070f7836 */ /* 0x000fe20000000000 */
[CC--:B------:R-:W-:Y:S02]  /*0190*/  SHF.L.U32 R4, R6.reuse, R3.reuse, RZ ;  /* 0x0000000306047219 */ /* 0x0c0fe400000006ff */
[----:B------:R-:W-:Y:S02]  /*01a0*/  SHF.L.U64.HI R3, R6, R3, RZ ;  /* 0x0000000306037219 */ /* 0x000fe400000102ff */
[----:B------:R-:W-:-:S04]  /*01b0*/  LOP3.LUT R15, R15, R2, RZ, 0xc0, !PT ;  /* 0x000000020f0f7212 */ /* 0x000fc800078ec0ff */
[----:B------:R-:W-:-:S04]  /*01c0*/  IADD3 R2, P0, PT, R4, R15, RZ ;  /* 0x0000000f04027210 */ /* 0x000fc80007f1e0ff */
[----:B-1----:R-:W-:Y:S01]  /*01d0*/  LEA R8, P1, R2, UR8, 0x3 ;  /* 0x0000000802087c11 */ /* 0x002fe2000f8218ff */
[----:B------:R-:W-:-:S03]  /*01e0*/  IMAD.X R3, RZ, RZ, R3, P0 ;  /* 0x000000ffff037224 */ /* 0x000fc600000e0603 */
[C---:B------:R-:W-:Y:S02]  /*01f0*/  LEA R4, P0, R7.reuse, R8, 0x3 ;  /* 0x0000000807047211 */ /* 0x040fe400078018ff */
[----:B------:R-:W-:Y:S02]  /*0200*/  LEA.HI.X R9, R2, UR9, R3, 0x3, P1 ;  /* 0x0000000902097c11 */ /* 0x000fe400088f1c03 */
[----:B------:R-:W-:Y:S02]  /*0210*/  SHF.R.U32.HI R2, RZ, 0x1, R12 ;  /* 0x00000001ff027819 */ /* 0x000fe4000001160c */
[C---:B------:R-:W-:Y:S02]  /*0220*/  SHF.L.U32 R12, R0.reuse, R13, RZ ;  /* 0x0000000d000c7219 */ /* 0x040fe400000006ff */
[----:B------:R-:W-:Y:S02]  /*0230*/  LEA.HI.X R5, R7, R9, R2, 0x3, P0 ;  /* 0x0000000907057211 */ /* 0x000fe400000f1c02 */
[----:B------:R-:W-:Y:S01]  /*0240*/  SHF.L.U64.HI R13, R0, R13, RZ ;  /* 0x0000000d000d7219 */ /* 0x000fe200000102ff */
[----:B--2---:R-:W2:Y:S01]  /*0250*/  LDG.E.64 R2, desc[UR4][R8.64] ;  /* 0x0000000408027981 */ /* 0x004ea2000c1e1b00 */
[----:B------:R-:W-:-:S03]  /*0260*/  IADD3 R0, P0, PT, R12, R15, RZ ;  /* 0x0000000f0c007210 */ /* 0x000fc60007f1e0ff */
[----:B------:R-:W2:Y:S02]  /*0270*/  LDG.E.64 R6, desc[UR4][R4.64] ;  /* 0x0000000404067981 */ /* 0x000ea4000c1e1b00 */
[----:B------:R-:W-:Y:S02]  /*0280*/  IMAD.X R13, RZ, RZ, R13, P0 ;  /* 0x000000ffff0d7224 */ /* 0x000fe400000e060d */
[----:B------:R-:W-:-:S03]  /*0290*/  IMAD.SHL.U32 R15, R0, 0x8, RZ ;  /* 0x00000008000f7824 */ /* 0x000fc600078e00ff */
[----:B------:R-:W-:Y:S02]  /*02a0*/  SHF.L.U64.HI R0, R0, 0x3, R13 ;  /* 0x0000000300007819 */ /* 0x000fe4000001020d */
[----:B---3--:R-:W-:Y:S01]  /*02b0*/  IADD3 R20, P0, PT, R15, R10, RZ ;  /* 0x0000000a0f147210 */ /* 0x008fe20007f1e0ff */
[----:B------:R-:W0:Y:S04]  /*02c0*/  LDC.64 R12, c[0x0][0x398] ;  /* 0x0000e600ff0c7b82 */ /* 0x000e280000000a00 */
[----:B------:R-:W-:-:S04]  /*02d0*/  IMAD.X R21, R0, 0x1, R11, P0 ;  /* 0x0000000100157824 */ /* 0x000fc800000e060b */
[----:B------:R-:W1:Y:S02]  /*02e0*/  LDC.64 R10, c[0x0][0x3a0] ;  /* 0x0000e800ff0a7b82 */ /* 0x000e640000000a00 */
[----:B------:R-:W3:Y:S01]  /*02f0*/  LDG.E.64.CONSTANT R20, desc[UR4][R20.64] ;  /* 0x0000000414147981 */ /* 0x000ee2000c1e9b00 */
[----:B------:R-:W-:-:S04]  /*0300*/  IADD3 R14, P0, PT, R15, UR10, RZ ;  /* 0x0000000a0f0e7c10 */ /* 0x000fc8000ff1e0ff */
[----:B------:R-:W-:-:S06]  /*0310*/  IADD3.X R15, PT, PT, R0, UR11, RZ, P0, !PT ;  /* 0x0000000b000f7c10 */ /* 0x000fcc00087fe4ff */
[----:B------:R-:W4:Y:S01]  /*0320*/  LDG.E.64.CONSTANT R14, desc[UR4][R14.64] ;  /* 0x000000040e0e7981 */ /* 0x000f22000c1e9b00 */
[----:B--2---:R-:W-:-:S04]  /*0330*/  ISETP.GE.U32.AND P0, PT, R2, R6, PT ;  /* 0x000000060200720c */ /* 0x004fc80003f06070 */
[----:B------:R-:W-:-:S04]  /*0340*/  ISETP.GE.U32.AND.EX P0, PT, R3, R7, PT, P0 ;  /* 0x000000070300720c */ /* 0x000fc80003f06100 */
[----:B-1----:R-:W-:Y:S02]  /*0350*/  SEL R17, R10, RZ, !P0 ;  /* 0x000000ff0a117207 */ /* 0x002fe40004000000 */
[----:B------:R-:W-:Y:S02]  /*0360*/  SEL R19, R11, RZ, !P0 ;  /* 0x000000ff0b137207 */ /* 0x000fe40004000000 */
[----:B------:R-:W-:-:S04]  /*0370*/  IADD3 R17, P0, P1, R17, R2, -R6 ;  /* 0x0000000211117210 */ /* 0x000fc8000791e806 */
[----:B------:R-:W-:-:S05]  /*0380*/  IADD3.X R19, PT, PT, R19, R3, ~R7, P0, P1 ;  /* 0x0000000313137210 */ /* 0x000fca00007e2c07 */
[----:B---3--:R-:W-:-:S04]  /*0390*/  IMAD.WIDE.U32 R22, R19, R20, RZ ;  /* 0x0000001413167225 */ /* 0x008fc800078e00ff */
[----:B------:R-:W-:-:S04]  /*03a0*/  IMAD.WIDE.U32 R24, P0, R21, R17, R22 ;  /* 0x0000001115187225 */ /* 0x000fc80007800016 */
[----:B------:R-:W-:-:S04]  /*03b0*/  IMAD.WIDE.U32 R22, R17, R20, RZ ;  /* 0x0000001411167225 */ /* 0x000fc800078e00ff */
[----:B------:R-:W-:Y:S01]  /*03c0*/  IMAD.X R27, RZ, RZ, RZ, P0 ;  /* 0x000000ffff1b7224 */ /* 0x000fe200000e06ff */
[----:B------:R-:W-:Y:S01]  /*03d0*/  IADD3 RZ, P0, PT, R23, R24, RZ ;  /* 0x0000001817ff7210 */ /* 0x000fe20007f1e0ff */
[----:B------:R-:W-:-:S04]  /*03e0*/  IMAD.MOV.U32 R26, RZ, RZ, R25 ;  /* 0x000000ffff1a7224 */ /* 0x000fc800078e0019 */
[----:B------:R-:W-:-:S04]  /*03f0*/  IMAD.WIDE.U32.X R20, R21, R19, R26, P0 ;  /* 0x0000001315147225 */ /* 0x000fc800000e041a */
[-C--:B0-----:R-:W-:Y:S02]  /*0400*/  IMAD R0, R21, R12.reuse, RZ ;  /* 0x0000000c15007224 */ /* 0x081fe400078e02ff */
[----:B------:R-:W-:-:S04]  /*0410*/  IMAD.WIDE.U32 R22, R20, R12, RZ ;  /* 0x0000000c14167225 */ /* 0x000fc800078e00ff */
[----:B------:R-:W-:Y:S01]  /*0420*/  IMAD R21, R20, R13, R0 ;  /* 0x0000000d14157224 */ /* 0x000fe200078e0200 */
[----:B------:R-:W-:Y:S01]  /*0430*/  IADD3 R18, P0, PT, RZ, -R22, RZ ;  /* 0x80000016ff127210 */ /* 0x000fe20007f1e0ff */
[----:B----4-:R-:W-:Y:S02]  /*0440*/  IMAD R0, R19, R14, RZ ;  /* 0x0000000e13007224 */ /* 0x010fe400078e02ff */
[----:B------:R-:W-:Y:S02]  /*0450*/  IMAD.IADD R22, R23, 0x1, R21 ;  /* 0x0000000117167824 */ /* 0x000fe400078e0215 */
[-C--:B------:R-:W-:Y:S02]  /*0460*/  IMAD R15, R15, R17.reuse, R0 ;  /* 0x000000110f0f7224 */ /* 0x080fe400078e0200 */
[----:B------:R-:W-:Y:S01]  /*0470*/  IMAD.X R19, RZ, RZ, ~R22, P0 ;  /* 0x000000ffff137224 */ /* 0x000fe200000e0e16 */
[----:B------:R-:W-:Y:S01]  /*0480*/  IADD3 R21, P0, PT, R2, R6, RZ ;  /* 0x0000000602157210 */ /* 0x000fe20007f1e0ff */
[----:B------:R-:W-:-:S03]  /*0490*/  IMAD.WIDE.U32 R18, R14, R17, R18 ;  /* 0x000000110e127225 */ /* 0x000fc600078e0012 */
[----:B------:R-:W-:Y:S01]  /*04a0*/  ISETP.GE.U32.AND P1, PT, R21, R10, PT ;  /* 0x0000000a1500720c */ /* 0x000fe20003f26070 */
[----:B------:R-:W-:Y:S01]  /*04b0*/  IMAD.X R6, R3, 0x1, R7, P0 ;  /* 0x0000000103067824 */ /* 0x000fe200000e0607 */
[----:B------:R-:W-:Y:S01]  /*04c0*/  ISETP.GE.U32.AND P0, PT, R18, R12, PT ;  /* 0x0000000c1200720c */ /* 0x000fe20003f06070 */
[----:B------:R-:W-:-:S03]  /*04d0*/  IMAD.IADD R0, R19, 0x1, R15 ;  /* 0x0000000113007824 */ /* 0x000fc600078e020f */
[----:B------:R-:W-:Y:S02]  /*04e0*/  ISETP.GE.U32.AND.EX P1, PT, R6, R11, PT, P1 ;  /* 0x0000000b0600720c */ /* 0x000fe40003f26110 */
[----:B------:R-:W-:Y:S02]  /*04f0*/  ISETP.GE.U32.AND.EX P0, PT, R0, R13, PT, P0 ;  /* 0x0000000d0000720c */ /* 0x000fe40003f06100 */
[----:B------:R-:W-:Y:S02]  /*0500*/  SEL R2, R10, RZ, P1 ;  /* 0x000000ff0a027207 */ /* 0x000fe40000800000 */
[----:B------:R-:W-:Y:S02]  /*0510*/  SEL R19, R12, RZ, P0 ;  /* 0x000000ff0c137207 */ /* 0x000fe40000000000 */
[----:B------:R-:W-:Y:S02]  /*0520*/  SEL R11, R11, RZ, P1 ;  /* 0x000000ff0b0b7207 */ /* 0x000fe40000800000 */
[----:B------:R-:W-:-:S02]  /*0530*/  IADD3 R2, P1, PT, -R2, R21, RZ ;  /* 0x0000001502027210 */ /* 0x000fc40007f3e1ff */
[----:B------:R-:W-:Y:S02]  /*0540*/  IADD3 R18, P2, PT, -R19, R18, RZ ;  /* 0x0000001213127210 */ /* 0x000fe40007f5e1ff */
[----:B------:R-:W-:Y:S01]  /*0550*/  SEL R13, R13, RZ, P0 ;  /* 0x000000ff0d0d7207 */ /* 0x000fe20000000000 */
[----:B------:R-:W-:-:S04]  /*0560*/  IMAD.X R3, R6, 0x1, ~R11, P1 ;  /* 0x0000000106037824 */ /* 0x000fc800008e0e0b */
[----:B------:R-:W-:Y:S01]  /*0570*/  IMAD.X R19, R0, 0x1, ~R13, P2 ;  /* 0x0000000100137824 */ /* 0x000fe200010e0e0d */
[----:B------:R-:W-:Y:S04]  /*0580*/  STG.E.64 desc[UR4][R8.64], R2 ;  /* 0x0000000208007986 */ /* 0x000fe8000c101b04 */
[----:B------:R-:W-:Y:S01]  /*0590*/  STG.E.64 desc[UR4][R4.64], R18 ;  /* 0x0000001204007986 */ /* 0x000fe2000c101b04 */
[----:B------:R-:W-:Y:S05]  /*05a0*/  EXIT ;  /* 0x000000000000794d */ /* 0x000fea0003800000 */
.L_x_13:
        /* <DEDUP_REMOVED lines=13> */
.L_x_20:


//--------------------- .text._Z18ntt_forward_kernelPmPKmS1_mmii --------------------------
	.section	.text._Z18ntt_forward_kernelPmPKmS1_mmii,"ax",@progbits
	.align	128
        .global         _Z18ntt_forward_kernelPmPKmS1_mmii
        .type           _Z18ntt_forward_kernelPmPKmS1_mmii,@function
        .size           _Z18ntt_forward_kernelPmPKmS1_mmii,(.L_x_21 - _Z18ntt_forward_kernelPmPKmS1_mmii)
        .other          _Z18ntt_forward_kernelPmPKmS1_mmii,@"STO_CUDA_ENTRY STV_DEFAULT"
_Z18ntt_forward_kernelPmPKmS1_mmii:
.text._Z18ntt_forward_kernelPmPKmS1_mmii:
        /* <DEDUP_REMOVED lines=18> */
[CC--:B0-----:R-:W-:Y:S01]  /*0120*/  SHF.L.U64.HI R10, R12.reuse, R11.reuse, RZ ;  /* 0x0000000b0c0a7219 */ /* 0x0c1fe200000102ff */
[----:B------:R-:W-:Y:S01]  /*0130*/  VIADD R3, R11, 0xffffffff ;  /* 0xffffffff0b037836 */ /* 0x000fe20000000000 */
[----:B------:R-:W-:-:S04]  /*0140*/  SHF.L.U32 R9, R12, R11, RZ ;  /* 0x0000000b0c097219 */ /* 0x000fc800000006ff */
[----:B------:R-:W-:Y:S02]  /*0150*/  SHF.R.U64 R9, R9, 0x1, R10 ;  /* 0x0000000109097819 */ /* 0x000fe4000000120a */
[-C--:B------:R-:W-:Y:S02]  /*0160*/  SHF.L.U32 R13, R12, R3.reuse, RZ ;  /* 0x000000030c0d7219 */ /* 0x080fe400000006ff */
[----:B------:R-:W-:Y:S01]  /*0170*/  SHF.R.U64 R8, R0, R3, RZ ;  /* 0x0000000300087219 */ /* 0x000fe200000012ff */
[----:B------:R-:W-:-:S03]  /*0180*/  VIADD R5, R9, 0xffffffff ;  /* 0xffffffff09057836 */ /* 0x000fc60000000000 */
[----:B------:R-:W-:Y:S02]  /*0190*/  SHF.L.U32 R2, R8, R11, RZ ;  /* 0x0000000b08027219 */ /* 0x000fe400000006ff */
[----:B------:R-:W-:Y:S02]  /*01a0*/  LOP3.LUT R4, R5, R0, RZ, 0xc0, !PT ;  /* 0x0000000005047212 */ /* 0x000fe400078ec0ff */
[----:B------:R-:W-:Y:S02]  /*01b0*/  SHF.L.U64.HI R0, R12, R3, RZ ;  /* 0x000000030c007219 */ /* 0x000fe400000102ff */
[-C--:B------:R-:W-:Y:S02]  /*01c0*/  IADD3 R13, P1, PT, R13, R4.reuse, RZ ;  /* 0x000000040d0d7210 */ /* 0x080fe40007f3e0ff */
[----:B------:R-:W-:Y:S02]  /*01d0*/  IADD3 R2, P0, PT, R2, R4, RZ ;  /* 0x0000000402027210 */ /* 0x000fe40007f1e0ff */
[----:B------:R-:W-:Y:S01]  /*01e0*/  SHF.L.U64.HI R3, R8, R11, RZ ;  /* 0x0000000b08037219 */ /* 0x000fe200000102ff */
[----:B------:R-:W-:Y:S01]  /*01f0*/  IMAD.X R0, RZ, RZ, R0, P1 ;  /* 0x000000ffff007224 */ /* 0x000fe200008e0600 */
[----:B-1----:R-:W-:-:S03]  /*0200*/  LEA R4, P1, R2, UR8, 0x3 ;  /* 0x0000000802047c11 */ /* 0x002fc6000f8218ff */
[----:B------:R-:W-:Y:S01]  /*0210*/  IMAD.X R3, RZ, RZ, R3, P0 ;  /* 0x000000ffff037224 */ /* 0x000fe200000e0603 */
[C---:B------:R-:W-:Y:S01]  /*0220*/  SHF.L.U64.HI R0, R13.reuse, 0x3, R0 ;  /* 0x000000030d007819 */ /* 0x040fe20000010200 */
[----:B------:R-:W-:-:S03]  /*0230*/  IMAD.SHL.U32 R13, R13, 0x8, RZ ;  /* 0x000000080d0d7824 */ /* 0x000fc600078e00ff */
[----:B------:R-:W-:Y:S02]  /*0240*/  LEA.HI.X R5, R2, UR9, R3, 0x3, P1 ;  /* 0x0000000902057c11 */ /* 0x000fe400088f1c03 */
[----:B---3--:R-:W-:Y:S02]  /*0250*/  IADD3 R14, P0, PT, R13, R6, RZ ;  /* 0x000000060d0e7210 */ /* 0x008fe40007f1e0ff */
[----:B------:R-:W-:Y:S02]  /*0260*/  SHF.R.U32.HI R3, RZ, 0x1, R10 ;  /* 0x00000001ff037819 */ /* 0x000fe4000001160a */
[C---:B------:R-:W-:Y:S01]  /*0270*/  LEA R2, P1, R9.reuse, R4, 0x3 ;  /* 0x0000000409027211 */ /* 0x040fe200078218ff */
[----:B------:R-:W-:Y:S01]  /*0280*/  IMAD.X R15, R0, 0x1, R7, P0 ;  /* 0x00000001000f7824 */ /* 0x000fe200000e0607 */
[----:B------:R-:W0:Y:S02]  /*0290*/  LDC.64 R10, c[0x0][0x398] ;  /* 0x0000e600ff0a7b82 */ /* 0x000e240000000a00 */
[----:B------:R-:W-:-:S02]  /*02a0*/  LEA.HI.X R3, R9, R5, R3, 0x3, P1 ;  /* 0x0000000509037211 */ /* 0x000fc400008f1c03 */
[----:B------:R-:W-:Y:S01]  /*02b0*/  IADD3 R12, P0, PT, R13, UR10, RZ ;  /* 0x0000000a0d0c7c10 */ /* 0x000fe2000ff1e0ff */
[----:B--2---:R-:W2:Y:S04]  /*02c0*/  LDG.E.64.CONSTANT R14, desc[UR4][R14.64] ;  /* 0x000000040e0e7981 */ /* 0x004ea8000c1e9b00 */
[----:B------:R-:W2:Y:S01]  /*02d0*/  LDG.E.64 R6, desc[UR4][R2.64] ;  /* 0x0000000402067981 */ /* 0x000ea2000c1e1b00 */
[----:B------:R-:W-:-:S03]  /*02e0*/  IADD3.X R13, PT, PT, R0, UR11, RZ, P0, !PT ;  /* 0x0000000b000d7c10 */ /* 0x000fc600087fe4ff */
[----:B------:R-:W3:Y:S04]  /*02f0*/  LDG.E.64 R8, desc[UR4][R4.64] ;  /* 0x0000000404087981 */ /* 0x000ee8000c1e1b00 */
[----:B------:R-:W4:Y:S01]  /*0300*/  LDG.E.64.CONSTANT R12, desc[UR4][R12.64] ;  /* 0x000000040c0c7981 */ /* 0x000f22000c1e9b00 */
[----:B--2---:R-:W-:-:S04]  /*0310*/  IMAD.WIDE.U32 R16, R7, R14, RZ ;  /* 0x0000000e07107225 */ /* 0x004fc800078e00ff */
        /* <DEDUP_REMOVED lines=9> */
[----:B------:R-:W-:-:S03]  /*03b0*/  IADD3 R14, P0, PT, RZ, -R16, RZ ;  /* 0x80000010ff0e7210 */ /* 0x000fc60007f1e0ff */
[----:B------:R-:W-:Y:S02]  /*03c0*/  IMAD.IADD R16, R17, 0x1, R15 ;  /* 0x0000000111107824 */ /* 0x000fe400078e020f */
[----:B----4-:R-:W-:Y:S02]  /*03d0*/  IMAD R7, R7, R12, RZ ;  /* 0x0000000c07077224 */ /* 0x010fe400078e02ff */
[----:B------:R-:W-:Y:S02]  /*03e0*/  IMAD.X R15, RZ, RZ, ~R16, P0 ;  /* 0x000000ffff0f7224 */ /* 0x000fe400000e0e10 */
[-C--:B------:R-:W-:Y:S02]  /*03f0*/  IMAD R17, R13, R6.reuse, R7 ;  /* 0x000000060d117224 */ /* 0x080fe400078e0207 */
[----:B------:R-:W-:Y:S02]  /*0400*/  IMAD.WIDE.U32 R12, R12, R6, R14 ;  /* 0x000000060c0c7225 */ /* 0x000fe400078e000e */
[----:B------:R-:W0:Y:S02]  /*0410*/  LDC.64 R6, c[0x0][0x3a0] ;  /* 0x0000e800ff067b82 */ /* 0x000e240000000a00 */
[----:B------:R-:W-:Y:S01]  /*0420*/  IMAD.IADD R0, R13, 0x1, R17 ;  /* 0x000000010d007824 */ /* 0x000fe200078e0211 */
[----:B------:R-:W-:-:S04]  /*0430*/  ISETP.GE.U32.AND P0, PT, R12, R10, PT ;  /* 0x0000000a0c00720c */ /* 0x000fc80003f06070 */
[----:B------:R-:W-:-:S04]  /*0440*/  ISETP.GE.U32.AND.EX P0, PT, R0, R11, PT, P0 ;  /* 0x0000000b0000720c */ /* 0x000fc80003f06100 */
[----:B------:R-:W-:Y:S02]  /*0450*/  SEL R17, R10, RZ, P0 ;  /* 0x000000ff0a117207 */ /* 0x000fe40000000000 */
[----:B------:R-:W-:Y:S02]  /*0460*/  SEL R19, R11, RZ, P0 ;  /* 0x000000ff0b137207 */ /* 0x000fe40000000000 */
[----:B------:R-:W-:-:S04]  /*0470*/  IADD3 R17, P1, PT, -R17, R12, RZ ;  /* 0x0000000c11117210 */ /* 0x000fc80007f3e1ff */
[-C--:B---3--:R-:W-:Y:S01]  /*0480*/  IADD3 R15, P0, PT, R8, R17.reuse, RZ ;  /* 0x00000011080f7210 */ /* 0x088fe20007f1e0ff */
[----:B------:R-:W-:Y:S01]  /*0490*/  IMAD.X R19, R0, 0x1, ~R19, P1 ;  /* 0x0000000100137824 */ /* 0x000fe200008e0e13 */
[----:B------:R-:W-:-:S03]  /*04a0*/  ISETP.GE.U32.AND P1, PT, R8, R17, PT ;  /* 0x000000110800720c */ /* 0x000fc60003f26070 */
[----:B------:R-:W-:Y:S01]  /*04b0*/  IMAD.X R0, R9, 0x1, R19, P0 ;  /* 0x0000000109007824 */ /* 0x000fe200000e0613 */
[----:B0-----:R-:W-:Y:S02]  /*04c0*/  ISETP.GE.U32.AND P0, PT, R15, R6, PT ;  /* 0x000000060f00720c */ /* 0x001fe40003f06070 */
[----:B------:R-:W-:Y:S02]  /*04d0*/  ISETP.GE.U32.AND.EX P1, PT, R9, R19, PT, P1 ;  /* 0x000000130900720c */ /* 0x000fe40003f26110 */
[----:B------:R-:W-:Y:S02]  /*04e0*/  ISETP.GE.U32.AND.EX P0, PT, R0, R7, PT, P0 ;  /* 0x000000070000720c */ /* 0x000fe40003f06100 */
[C---:B------:R-:W-:Y:S02]  /*04f0*/  SEL R11, R6.reuse, RZ, !P1 ;  /* 0x000000ff060b7207 */ /* 0x040fe40004800000 */
[----:B------:R-:W-:Y:S02]  /*0500*/  SEL R6, R6, RZ, P0 ;  /* 0x000000ff06067207 */ /* 0x000fe40000000000 */
[----:B------:R-:W-:-:S02]  /*0510*/  SEL R13, R7, RZ, !P1 ;  /* 0x000000ff070d7207 */ /* 0x000fc40004800000 */
[----:B------:R-:W-:Y:S02]  /*0520*/  IADD3 R6, P1, PT, -R6, R15, RZ ;  /* 0x0000000f06067210 */ /* 0x000fe40007f3e1ff */
[----:B------:R-:W-:Y:S02]  /*0530*/  SEL R7, R7, RZ, P0 ;  /* 0x000000ff07077207 */ /* 0x000fe40000000000 */
[----:B------:R-:W-:-:S03]  /*0540*/  IADD3 R8, P2, P3, R11, R8, -R17 ;  /* 0x000000080b087210 */ /* 0x000fc60007b5e811 */
[----:B------:R-:W-:Y:S01]  /*0550*/  IMAD.X R7, R0, 0x1, ~R7, P1 ;  /* 0x0000000100077824 */ /* 0x000fe200008e0e07 */
[----:B------:R-:W-:-:S04]  /*0560*/  IADD3.X R9, PT, PT, R13, R9, ~R19, P2, P3 ;  /* 0x000000090d097210 */ /* 0x000fc800017e6c13 */
[----:B------:R-:W-:Y:S04]  /*0570*/  STG.E.64 desc[UR4][R4.64], R6 ;  /* 0x0000000604007986 */ /* 0x000fe8000c101b04 */
[----:B------:R-:W-:Y:S01]  /*0580*/  STG.E.64 desc[UR4][R2.64], R8 ;  /* 0x0000000802007986 */ /* 0x000fe2000c101b04 */
[----:B------:R-:W-:Y:S05]  /*0590*/  EXIT ;  /* 0x000000000000794d */ /* 0x000fea0003800000 */
.L_x_14:
        /* <DEDUP_REMOVED lines=14> */
.L_x_21:


//--------------------- .nv.shared._Z24pir_inner_product_kernelPmPKmS1_mmmm --------------------------
	.section	.nv.shared._Z24pir_inner_product_kernelPmPKmS1_mmmm,"aw",@nobits
	.sectionflags	@""
	.align	16
	.zero		1024


//--------------------- .nv.shared.reserved.0     --------------------------
	.section	.nv.shared.reserved.0,"aw",@nobits
	.weak		__nv_reservedSMEM_offset_0_alias
	.size		__nv_reservedSMEM_offset_0_alias, 0, 64
	.other		__nv_reservedSMEM_offset_0_alias,@"STO_CUDA_RESERVED_SHARED STV_DEFAULT"
__nv_reservedSMEM_offset_0_alias:
	.zero		0
	.zero		64


//--------------------- .nv.shared._Z15poly_add_kernelPmPKmS1_mm --------------------------
	.section	.nv.shared._Z15poly_add_kernelPmPKmS1_mm,"aw",@nobits
	.sectionflags	@""
	.align	16
	.zero		1024


//--------------------- .nv.shared._Z24poly_multiply_ntt_kernelPmPKmS1_mmm --------------------------
	.section	.nv.shared._Z24poly_multiply_ntt_kernelPmPKmS1_mmm,"aw",@nobits
	.sectionflags	@""
	.align	16
	.zero		1024


//--------------------- .nv.shared._Z16ntt_scale_kernelPmmmmm --------------------------
	.section	.nv.shared._Z16ntt_scale_kernelPmmmmm,"aw",@nobits
	.sectionflags	@""
	.align	16
	.zero		1024


//--------------------- .nv.shared._Z18ntt_inverse_kernelPmPKmS1_mmmmii --------------------------
	.section	.nv.shared._Z18ntt_inverse_kernelPmPKmS1_mmmmii,"aw",@nobits
	.sectionflags	@""
	.align	16
	.zero		1024


//--------------------- .nv.shared._Z18ntt_forward_kernelPmPKmS1_mmii --------------------------
	.section	.nv.shared._Z18ntt_forward_kernelPmPKmS1_mmii,"aw",@nobits
	.sectionflags	@""
	.align	16
	.zero		1024


//--------------------- .nv.constant0._Z24pir_inner_product_kernelPmPKmS1_mmmm --------------------------
	.section	.nv.constant0._Z24pir_inner_product_kernelPmPKmS1_mmmm,"a",@progbits
	.sectionflags	@""
	.align	4
.nv.constant0._Z24pir_inner_product_kernelPmPKmS1_mmmm:
	.zero		952


//--------------------- .nv.constant0._Z15poly_add_kernelPmPKmS1_mm --------------------------
	.section	.nv.constant0._Z15poly_add_kernelPmPKmS1_mm,"a",@progbits
	.sectionflags	@""
	.align	4
.nv.constant0._Z15poly_add_kernelPmPKmS1_mm:
	.zero		936


//--------------------- .nv.constant0._Z24poly_multiply_ntt_kernelPmPKmS1_mmm --------------------------
	.section	.nv.constant0._Z24poly_multiply_ntt_kernelPmPKmS1_mmm,"a",@progbits
	.sectionflags	@""
	.align	4
.nv.constant0._Z24poly_multiply_ntt_kernelPmPKmS1_mmm:
	.zero		944


//--------------------- .nv.constant0._Z16ntt_scale_kernelPmmmmm --------------------------
	.section	.nv.constant0._Z16ntt_scale_kernelPmmmmm,"a",@progbits
	.sectionflags	@""
	.align	4
.nv.constant0._Z16ntt_scale_kernelPmmmmm:
	.zero		936


//--------------------- .nv.constant0._Z18ntt_inverse_kernelPmPKmS1_mmmmii --------------------------
	.section	.nv.constant0._Z18ntt_inverse_kernelPmPKmS1_mmmmii,"a",@progbits
	.sectionflags	@""
	.align	4
.nv.constant0._Z18ntt_inverse_kernelPmPKmS1_mmmmii:
	.zero		960


//--------------------- .nv.constant0._Z18ntt_forward_kernelPmPKmS1_mmii --------------------------
	.section	.nv.constant0._Z18ntt_forward_kernelPmPKmS1_mmii,"a",@progbits
	.sectionflags	@""
	.align	4
.nv.constant0._Z18ntt_forward_kernelPmPKmS1_mmii:
	.zero		944


//--------------------- SYMBOLS --------------------------

	.type		.nv.reservedSmem.offset0,@object
	.size		.nv.reservedSmem.offset0,0x4
	.type		.nv.reservedSmem.cap,@object
	.size		.nv.reservedSmem.cap,0x4
